//
// Generated by NVIDIA NVVM Compiler
//
// Compiler Build ID: CL-36424714
// Cuda compilation tools, release 13.0, V13.0.88
// Based on NVVM 20.0.0
//

.version 9.0
.target sm_100
.address_size 64

	// .globl	my_kernel_kernel0
// _ZZ17my_kernel_kernel0E18PaddedInput_shared has been demoted
// _ZZ17my_kernel_kernel0E18placeholder_shared has been demoted

.visible .entry my_kernel_kernel0(
	.param .u64 .ptr .align 1 my_kernel_kernel0_param_0,
	.param .u64 .ptr .align 1 my_kernel_kernel0_param_1,
	.param .u64 .ptr .align 1 my_kernel_kernel0_param_2,
	.param .u64 .ptr .align 1 my_kernel_kernel0_param_3
)
{
	.reg .pred 	%p<30>;
	.reg .b16 	%rs<43>;
	.reg .b32 	%r<244>;
	.reg .b32 	%f<120>;
	.reg .b64 	%rd<37>;
	// demoted variable
	.shared .align 4 .b8 _ZZ17my_kernel_kernel0E18PaddedInput_shared[9728];
	// demoted variable
	.shared .align 4 .b8 _ZZ17my_kernel_kernel0E18placeholder_shared[38912];
	ld.param.u64 	%rd5, [my_kernel_kernel0_param_0];
	ld.param.u64 	%rd6, [my_kernel_kernel0_param_1];
	ld.param.u64 	%rd3, [my_kernel_kernel0_param_2];
	ld.param.u64 	%rd4, [my_kernel_kernel0_param_3];
	cvta.to.global.u64 	%rd1, %rd5;
	cvta.to.global.u64 	%rd2, %rd6;
	mov.u32 	%r1, %tid.x;
	mov.u32 	%r53, %ctaid.x;
	mul.hi.u32 	%r54, %r53, -1840700269;
	shr.u32 	%r2, %r54, 3;
	mul.lo.s32 	%r55, %r2, 14;
	sub.s32 	%r3, %r53, %r55;
	shr.u32 	%r56, %r3, 1;
	shl.b32 	%r4, %r1, 3;
	sub.s32 	%r5, 1216, %r1;
	shr.u32 	%r6, %r1, 3;
	shl.b32 	%r57, %r53, 6;
	and.b32  	%r7, %r57, 64;
	and.b32  	%r8, %r4, 56;
	or.b32  	%r58, %r4, 1;
	shr.u32 	%r9, %r4, 6;
	and.b32  	%r10, %r58, 57;
	or.b32  	%r59, %r4, 2;
	and.b32  	%r12, %r59, 58;
	or.b32  	%r60, %r4, 3;
	and.b32  	%r14, %r60, 59;
	or.b32  	%r61, %r4, 4;
	and.b32  	%r16, %r61, 60;
	or.b32  	%r62, %r4, 7;
	and.b32  	%r18, %r62, 63;
	shr.u32 	%r19, %r1, 5;
	mul.lo.s32 	%r20, %r19, 608;
	shl.b32 	%r63, %r1, 1;
	and.b32  	%r21, %r63, 62;
	cvt.u16.u32 	%rs1, %r1;
	mad.lo.s32 	%r64, %r2, 17024, %r1;
	mad.lo.s32 	%r65, %r56, 1216, %r64;
	add.s32 	%r22, %r65, 384;
	shl.b32 	%r66, %r1, 2;
	mov.u32 	%r67, _ZZ17my_kernel_kernel0E18PaddedInput_shared;
	add.s32 	%r23, %r67, %r66;
	mov.b32 	%r235, 0;
	mov.f32 	%f104, 0f00000000;
	add.s16 	%rs2, %rs1, 256;
	add.s16 	%rs3, %rs1, 384;
	add.s16 	%rs4, %rs1, 128;
	shl.b32 	%r215, %r18, 2;
	shl.b32 	%r173, %r16, 2;
	shl.b32 	%r149, %r12, 2;
	shl.b32 	%r161, %r14, 2;
	shl.b32 	%r138, %r10, 2;
	mov.f32 	%f105, %f104;
	mov.f32 	%f106, %f104;
	mov.f32 	%f107, %f104;
	mov.f32 	%f108, %f104;
	mov.f32 	%f109, %f104;
	mov.f32 	%f110, %f104;
	mov.f32 	%f111, %f104;
$L__BB0_1:
	add.s32 	%r240, %r1, 384;
	add.s32 	%r238, %r1, 256;
	add.s32 	%r237, %r1, 128;
	bar.sync 	0;
	mad.lo.s32 	%r239, %r235, 152, %r22;
	mov.b32 	%r241, 1024;
	mov.u16 	%rs39, %rs1;
	mov.u32 	%r236, %r1;
	mov.u16 	%rs40, %rs4;
	mov.u16 	%rs41, %rs2;
	mov.u16 	%rs42, %rs3;
$L__BB0_2:
	mul.hi.u16 	%rs13, %rs41, -10347;
	shr.u16 	%rs14, %rs13, 9;
	shr.u16 	%rs15, %rs13, 8;
	shr.u32 	%r69, %r238, 5;
	mul.hi.u32 	%r70, %r69, 226050911;
	shr.u32 	%r71, %r238, 3;
	mul.hi.u32 	%r72, %r71, 452101821;
	shr.u32 	%r73, %r72, 1;
	mul.hi.u16 	%rs16, %rs40, -10347;
	shr.u16 	%rs17, %rs16, 9;
	shr.u16 	%rs18, %rs16, 8;
	shr.u32 	%r74, %r237, 5;
	mul.hi.u32 	%r75, %r74, 226050911;
	shr.u32 	%r76, %r237, 3;
	mul.hi.u32 	%r77, %r76, 452101821;
	shr.u32 	%r78, %r77, 1;
	shr.u32 	%r79, %r236, 5;
	mul.hi.u32 	%r80, %r79, 226050911;
	shr.u32 	%r81, %r236, 3;
	mul.hi.u32 	%r82, %r81, 452101821;
	shr.u32 	%r83, %r82, 1;
	mul.hi.u16 	%rs19, %rs39, -10347;
	shr.u16 	%rs20, %rs19, 8;
	shr.u16 	%rs21, %rs19, 9;
	mad.lo.s16 	%rs22, %rs21, -608, %rs42;
	add.s16 	%rs23, %rs22, -384;
	setp.gt.u16 	%p1, %rs23, 303;
	selp.b32 	%r84, 8512, 0, %p1;
	mad.lo.s16 	%rs24, %rs20, -304, %rs42;
	add.s16 	%rs25, %rs24, -384;
	setp.gt.u16 	%p2, %rs25, 151;
	selp.b32 	%r85, 608, 0, %p2;
	add.s32 	%r86, %r84, %r85;
	mad.lo.s32 	%r87, %r83, -152, %r239;
	mad.lo.s32 	%r88, %r80, 119168, %r87;
	add.s32 	%r89, %r88, %r86;
	add.s32 	%r90, %r89, -384;
	mul.wide.u32 	%rd7, %r90, 4;
	add.s64 	%rd8, %rd1, %rd7;
	ld.global.nc.f32 	%f26, [%rd8];
	add.s32 	%r35, %r23, %r241;
	st.shared.f32 	[%r35+-1024], %f26;
	mad.lo.s16 	%rs26, %rs17, -608, %rs42;
	add.s16 	%rs27, %rs26, -256;
	setp.gt.u16 	%p3, %rs27, 303;
	selp.b32 	%r91, 8512, 0, %p3;
	mad.lo.s16 	%rs28, %rs18, -304, %rs42;
	add.s16 	%rs29, %rs28, -256;
	setp.gt.u16 	%p4, %rs29, 151;
	selp.b32 	%r92, 608, 0, %p4;
	add.s32 	%r93, %r91, %r92;
	mad.lo.s32 	%r94, %r78, -152, %r239;
	mad.lo.s32 	%r95, %r75, 119168, %r94;
	add.s32 	%r96, %r95, %r93;
	add.s32 	%r97, %r96, -256;
	mul.wide.u32 	%rd9, %r97, 4;
	add.s64 	%rd10, %rd1, %rd9;
	ld.global.nc.f32 	%f27, [%rd10];
	st.shared.f32 	[%r35+-512], %f27;
	mad.lo.s16 	%rs30, %rs14, -608, %rs42;
	add.s16 	%rs31, %rs30, -128;
	setp.gt.u16 	%p5, %rs31, 303;
	selp.b32 	%r98, 8512, 0, %p5;
	mad.lo.s16 	%rs32, %rs15, -304, %rs42;
	add.s16 	%rs33, %rs32, -128;
	setp.gt.u16 	%p6, %rs33, 151;
	selp.b32 	%r99, 608, 0, %p6;
	add.s32 	%r100, %r98, %r99;
	mad.lo.s32 	%r101, %r73, -152, %r239;
	mad.lo.s32 	%r102, %r70, 119168, %r101;
	add.s32 	%r103, %r102, %r100;
	add.s32 	%r104, %r103, -128;
	mul.wide.u32 	%rd11, %r104, 4;
	add.s64 	%rd12, %rd1, %rd11;
	ld.global.nc.f32 	%f28, [%rd12];
	st.shared.f32 	[%r35], %f28;
	setp.eq.s32 	%p7, %r241, 9216;
	@%p7 bra 	$L__BB0_4;
	mul.hi.u16 	%rs34, %rs42, -10347;
	shr.u16 	%rs35, %rs34, 9;
	mad.lo.s16 	%rs36, %rs35, -608, %rs42;
	setp.gt.u16 	%p8, %rs36, 303;
	selp.b32 	%r105, 8512, 0, %p8;
	shr.u16 	%rs37, %rs34, 8;
	mad.lo.s16 	%rs38, %rs37, -304, %rs42;
	setp.gt.u16 	%p9, %rs38, 151;
	selp.b32 	%r106, 608, 0, %p9;
	add.s32 	%r107, %r105, %r106;
	shr.u32 	%r108, %r240, 3;
	mul.hi.u32 	%r109, %r108, 452101821;
	shr.u32 	%r110, %r109, 1;
	mad.lo.s32 	%r111, %r110, -152, %r239;
	shr.u32 	%r112, %r240, 5;
	mul.hi.u32 	%r113, %r112, 226050911;
	mad.lo.s32 	%r114, %r113, 119168, %r111;
	add.s32 	%r115, %r114, %r107;
	mul.wide.u32 	%rd13, %r115, 4;
	add.s64 	%rd14, %rd1, %rd13;
	ld.global.nc.f32 	%f29, [%rd14];
	st.shared.f32 	[%r35+512], %f29;
	add.s32 	%r241, %r241, 2048;
	add.s16 	%rs42, %rs42, 512;
	add.s32 	%r240, %r240, 512;
	add.s32 	%r239, %r239, 512;
	add.s16 	%rs41, %rs41, 512;
	add.s32 	%r238, %r238, 512;
	add.s16 	%rs40, %rs40, 512;
	add.s32 	%r237, %r237, 512;
	add.s32 	%r236, %r236, 512;
	add.s16 	%rs39, %rs39, 512;
	bra.uni 	$L__BB0_2;
$L__BB0_4:
	mul.lo.s32 	%r117, %r235, 19456;
	add.s32 	%r118, %r8, %r7;
	or.b32  	%r42, %r118, %r117;
	add.s32 	%r43, %r42, 1;
	add.s32 	%r44, %r42, 2;
	mov.b32 	%r242, 0;
$L__BB0_5:
	shl.b32 	%r119, %r242, 10;
	add.s32 	%r46, %r119, %r4;
	setp.gt.u32 	%p10, %r46, 9727;
	@%p10 bra 	$L__BB0_16;
	shl.b32 	%r47, %r242, 7;
	setp.ge.u32 	%p11, %r47, %r5;
	@%p11 bra 	$L__BB0_8;
	shl.b32 	%r120, %r242, 4;
	add.s32 	%r121, %r120, %r6;
	add.s32 	%r122, %r121, -152;
	setp.lt.u32 	%p12, %r121, 152;
	selp.b32 	%r123, %r121, %r122, %p12;
	shl.b32 	%r124, %r123, 7;
	add.s32 	%r125, %r42, %r124;
	mul.wide.u32 	%rd15, %r125, 4;
	add.s64 	%rd16, %rd2, %rd15;
	ld.global.nc.f32 	%f30, [%rd16];
	shl.b32 	%r126, %r123, 8;
	shl.b32 	%r127, %r8, 2;
	or.b32  	%r128, %r126, %r127;
	mov.u32 	%r129, _ZZ17my_kernel_kernel0E18placeholder_shared;
	add.s32 	%r130, %r129, %r128;
	st.shared.f32 	[%r130], %f30;
	add.s32 	%r131, %r120, %r9;
	add.s32 	%r133, %r131, -152;
	setp.lt.u32 	%p13, %r131, 152;
	selp.b32 	%r134, %r131, %r133, %p13;
	shl.b32 	%r135, %r134, 7;
	add.s32 	%r136, %r43, %r135;
	mul.wide.u32 	%rd17, %r136, 4;
	add.s64 	%rd18, %rd2, %rd17;
	ld.global.nc.f32 	%f31, [%rd18];
	shl.b32 	%r137, %r134, 8;
	or.b32  	%r139, %r137, %r138;
	add.s32 	%r140, %r129, %r139;
	st.shared.f32 	[%r140], %f31;
$L__BB0_8:
	setp.gt.u32 	%p14, %r46, 9725;
	@%p14 bra 	$L__BB0_16;
	@%p11 bra 	$L__BB0_11;
	shl.b32 	%r141, %r242, 4;
	add.s32 	%r142, %r141, %r9;
	add.s32 	%r144, %r142, -152;
	setp.lt.u32 	%p16, %r142, 152;
	selp.b32 	%r145, %r142, %r144, %p16;
	shl.b32 	%r146, %r145, 7;
	add.s32 	%r147, %r44, %r146;
	mul.wide.u32 	%rd19, %r147, 4;
	add.s64 	%rd20, %rd2, %rd19;
	ld.global.nc.f32 	%f32, [%rd20];
	shl.b32 	%r148, %r145, 8;
	or.b32  	%r150, %r148, %r149;
	mov.u32 	%r151, _ZZ17my_kernel_kernel0E18placeholder_shared;
	add.s32 	%r152, %r151, %r150;
	st.shared.f32 	[%r152], %f32;
	add.s32 	%r158, %r42, %r146;
	add.s32 	%r159, %r158, 3;
	mul.wide.u32 	%rd21, %r159, 4;
	add.s64 	%rd22, %rd2, %rd21;
	ld.global.nc.f32 	%f33, [%rd22];
	or.b32  	%r162, %r148, %r161;
	add.s32 	%r163, %r151, %r162;
	st.shared.f32 	[%r163], %f33;
$L__BB0_11:
	setp.gt.u32 	%p18, %r46, 9723;
	@%p18 bra 	$L__BB0_16;
	@%p11 bra 	$L__BB0_14;
	shl.b32 	%r164, %r242, 4;
	add.s32 	%r165, %r164, %r9;
	add.s32 	%r167, %r165, -152;
	setp.lt.u32 	%p20, %r165, 152;
	selp.b32 	%r168, %r165, %r167, %p20;
	shl.b32 	%r169, %r168, 7;
	add.s32 	%r170, %r42, %r169;
	add.s32 	%r171, %r170, 4;
	mul.wide.u32 	%rd23, %r171, 4;
	add.s64 	%rd24, %rd2, %rd23;
	ld.global.nc.f32 	%f34, [%rd24];
	shl.b32 	%r172, %r168, 8;
	or.b32  	%r174, %r172, %r173;
	mov.u32 	%r175, _ZZ17my_kernel_kernel0E18placeholder_shared;
	add.s32 	%r176, %r175, %r174;
	st.shared.f32 	[%r176], %f34;
	add.s32 	%r177, %r4, 5;
	shr.u32 	%r178, %r177, 6;
	add.s32 	%r179, %r164, %r178;
	add.s32 	%r181, %r179, -152;
	setp.lt.u32 	%p21, %r179, 152;
	selp.b32 	%r182, %r179, %r181, %p21;
	shl.b32 	%r183, %r182, 7;
	add.s32 	%r184, %r42, %r183;
	add.s32 	%r185, %r184, 5;
	mul.wide.u32 	%rd25, %r185, 4;
	add.s64 	%rd26, %rd2, %rd25;
	ld.global.nc.f32 	%f35, [%rd26];
	shl.b32 	%r186, %r182, 8;
	shl.b32 	%r187, %r177, 2;
	and.b32  	%r188, %r187, 244;
	or.b32  	%r189, %r186, %r188;
	add.s32 	%r190, %r175, %r189;
	st.shared.f32 	[%r190], %f35;
$L__BB0_14:
	setp.gt.u32 	%p23, %r46, 9721;
	or.pred  	%p24, %p23, %p11;
	@%p24 bra 	$L__BB0_16;
	shl.b32 	%r191, %r242, 4;
	add.s32 	%r192, %r4, 6;
	shr.u32 	%r193, %r192, 6;
	add.s32 	%r194, %r191, %r193;
	add.s32 	%r196, %r194, -152;
	setp.lt.u32 	%p25, %r194, 152;
	selp.b32 	%r197, %r194, %r196, %p25;
	shl.b32 	%r198, %r197, 7;
	add.s32 	%r199, %r42, %r198;
	add.s32 	%r200, %r199, 6;
	mul.wide.u32 	%rd27, %r200, 4;
	add.s64 	%rd28, %rd2, %rd27;
	ld.global.nc.f32 	%f36, [%rd28];
	shl.b32 	%r201, %r197, 8;
	shl.b32 	%r202, %r192, 2;
	and.b32  	%r203, %r202, 248;
	or.b32  	%r204, %r201, %r203;
	mov.u32 	%r205, _ZZ17my_kernel_kernel0E18placeholder_shared;
	add.s32 	%r206, %r205, %r204;
	st.shared.f32 	[%r206], %f36;
	add.s32 	%r207, %r191, %r9;
	add.s32 	%r209, %r207, -152;
	setp.lt.u32 	%p26, %r207, 152;
	selp.b32 	%r210, %r207, %r209, %p26;
	shl.b32 	%r211, %r210, 7;
	add.s32 	%r212, %r42, %r211;
	add.s32 	%r213, %r212, 7;
	mul.wide.u32 	%rd29, %r213, 4;
	add.s64 	%rd30, %rd2, %rd29;
	ld.global.nc.f32 	%f37, [%rd30];
	shl.b32 	%r214, %r210, 8;
	or.b32  	%r216, %r214, %r215;
	add.s32 	%r217, %r205, %r216;
	st.shared.f32 	[%r217], %f37;
$L__BB0_16:
	add.s32 	%r242, %r242, 1;
	setp.ne.s32 	%p27, %r242, 10;
	@%p27 bra 	$L__BB0_5;
	bar.sync 	0;
	mov.b32 	%r243, 0;
$L__BB0_18:
	add.s32 	%r219, %r243, %r20;
	shl.b32 	%r220, %r219, 2;
	mov.u32 	%r221, _ZZ17my_kernel_kernel0E18PaddedInput_shared;
	add.s32 	%r222, %r221, %r220;
	ld.shared.f32 	%f38, [%r222];
	shl.b32 	%r223, %r21, 2;
	shl.b32 	%r224, %r243, 8;
	or.b32  	%r225, %r224, %r223;
	mov.u32 	%r226, _ZZ17my_kernel_kernel0E18placeholder_shared;
	add.s32 	%r227, %r226, %r225;
	ld.shared.f32 	%f39, [%r227];
	fma.rn.f32 	%f40, %f38, %f39, %f111;
	ld.shared.f32 	%f41, [%r227+4];
	fma.rn.f32 	%f42, %f38, %f41, %f110;
	ld.shared.f32 	%f43, [%r222+608];
	fma.rn.f32 	%f44, %f43, %f39, %f109;
	fma.rn.f32 	%f45, %f43, %f41, %f108;
	ld.shared.f32 	%f46, [%r222+1216];
	fma.rn.f32 	%f47, %f46, %f39, %f107;
	fma.rn.f32 	%f48, %f46, %f41, %f106;
	ld.shared.f32 	%f49, [%r222+1824];
	fma.rn.f32 	%f50, %f49, %f39, %f105;
	fma.rn.f32 	%f51, %f49, %f41, %f104;
	ld.shared.f32 	%f52, [%r222+4];
	ld.shared.f32 	%f53, [%r227+256];
	fma.rn.f32 	%f54, %f52, %f53, %f40;
	ld.shared.f32 	%f55, [%r227+260];
	fma.rn.f32 	%f56, %f52, %f55, %f42;
	ld.shared.f32 	%f57, [%r222+612];
	fma.rn.f32 	%f58, %f57, %f53, %f44;
	fma.rn.f32 	%f59, %f57, %f55, %f45;
	ld.shared.f32 	%f60, [%r222+1220];
	fma.rn.f32 	%f61, %f60, %f53, %f47;
	fma.rn.f32 	%f62, %f60, %f55, %f48;
	ld.shared.f32 	%f63, [%r222+1828];
	fma.rn.f32 	%f64, %f63, %f53, %f50;
	fma.rn.f32 	%f65, %f63, %f55, %f51;
	ld.shared.f32 	%f66, [%r222+8];
	ld.shared.f32 	%f67, [%r227+512];
	fma.rn.f32 	%f68, %f66, %f67, %f54;
	ld.shared.f32 	%f69, [%r227+516];
	fma.rn.f32 	%f70, %f66, %f69, %f56;
	ld.shared.f32 	%f71, [%r222+616];
	fma.rn.f32 	%f72, %f71, %f67, %f58;
	fma.rn.f32 	%f73, %f71, %f69, %f59;
	ld.shared.f32 	%f74, [%r222+1224];
	fma.rn.f32 	%f75, %f74, %f67, %f61;
	fma.rn.f32 	%f76, %f74, %f69, %f62;
	ld.shared.f32 	%f77, [%r222+1832];
	fma.rn.f32 	%f78, %f77, %f67, %f64;
	fma.rn.f32 	%f79, %f77, %f69, %f65;
	ld.shared.f32 	%f80, [%r222+12];
	ld.shared.f32 	%f81, [%r227+768];
	fma.rn.f32 	%f111, %f80, %f81, %f68;
	ld.shared.f32 	%f82, [%r227+772];
	fma.rn.f32 	%f110, %f80, %f82, %f70;
	ld.shared.f32 	%f83, [%r222+620];
	fma.rn.f32 	%f109, %f83, %f81, %f72;
	fma.rn.f32 	%f108, %f83, %f82, %f73;
	ld.shared.f32 	%f84, [%r222+1228];
	fma.rn.f32 	%f107, %f84, %f81, %f75;
	fma.rn.f32 	%f106, %f84, %f82, %f76;
	ld.shared.f32 	%f85, [%r222+1836];
	fma.rn.f32 	%f105, %f85, %f81, %f78;
	fma.rn.f32 	%f104, %f85, %f82, %f79;
	add.s32 	%r243, %r243, 4;
	setp.ne.s32 	%p28, %r243, 152;
	@%p28 bra 	$L__BB0_18;
	add.s32 	%r235, %r235, 1;
	setp.ne.s32 	%p29, %r235, 4;
	@%p29 bra 	$L__BB0_1;
	cvta.to.global.u64 	%rd31, %rd4;
	cvta.to.global.u64 	%rd32, %rd3;
	add.s32 	%r228, %r7, %r21;
	mul.lo.s32 	%r229, %r2, 3584;
	mad.lo.s32 	%r230, %r19, 25088, %r229;
	shl.b32 	%r231, %r3, 7;
	and.b32  	%r232, %r231, 1792;
	or.b32  	%r233, %r228, %r230;
	add.s32 	%r234, %r233, %r232;
	mul.wide.u32 	%rd33, %r228, 4;
	add.s64 	%rd34, %rd31, %rd33;
	ld.global.nc.f32 	%f86, [%rd34];
	add.f32 	%f87, %f111, %f86;
	max.f32 	%f88, %f87, 0f00000000;
	mul.wide.u32 	%rd35, %r234, 4;
	add.s64 	%rd36, %rd32, %rd35;
	st.global.f32 	[%rd36], %f88;
	ld.global.nc.f32 	%f89, [%rd34+4];
	add.f32 	%f90, %f110, %f89;
	max.f32 	%f91, %f90, 0f00000000;
	st.global.f32 	[%rd36+4], %f91;
	add.f32 	%f92, %f109, %f86;
	max.f32 	%f93, %f92, 0f00000000;
	st.global.f32 	[%rd36+512], %f93;
	add.f32 	%f94, %f108, %f89;
	max.f32 	%f95, %f94, 0f00000000;
	st.global.f32 	[%rd36+516], %f95;
	add.f32 	%f96, %f107, %f86;
	max.f32 	%f97, %f96, 0f00000000;
	st.global.f32 	[%rd36+7168], %f97;
	add.f32 	%f98, %f106, %f89;
	max.f32 	%f99, %f98, 0f00000000;
	st.global.f32 	[%rd36+7172], %f99;
	add.f32 	%f100, %f105, %f86;
	max.f32 	%f101, %f100, 0f00000000;
	st.global.f32 	[%rd36+7680], %f101;
	add.f32 	%f102, %f104, %f89;
	max.f32 	%f103, %f102, 0f00000000;
	st.global.f32 	[%rd36+7684], %f103;
	ret;

}


// ===== COMPILED SASS (sm_100) =====

	.target	sm_100

	.elftype	@"ET_EXEC"


//--------------------- .note.nv.tkinfo           --------------------------
	.section	.note.nv.tkinfo,"",@"SHT_NOTE"
	.sectionflags	@"SHF_NOTE_NV_TKINFO"
	.tkinfo
        /*0018*/ 	.word	0x00000002
        /*0030*/ 	.string	""
        /*0030*/ 	.string	"ptxas"
        /*0030*/ 	.string	"Cuda compilation tools, release 13.0, V13.0.88"
        /*0030*/ 	.string	"Build cuda_13.0.r13.0/compiler.36424714_0"
        /*0030*/ 	.string	"-arch sm_100 -m 64 "



//--------------------- .note.nv.cuinfo           --------------------------
	.section	.note.nv.cuinfo,"",@"SHT_NOTE"
	.sectionflags	@"SHF_NOTE_NV_CUINFO"
        /*0018*/ 	.short	0x0002
        /*001a*/ 	.short	0x0064
        /*001c*/ 	.short	0x0082
	.zero		2


//--------------------- .nv.info                  --------------------------
	.section	.nv.info,"",@"SHT_CUDA_INFO"
	.align	4


	//----- nvinfo : EIATTR_REGCOUNT
	.align		4
        /*0000*/ 	.byte	0x04, 0x2f
        /*0002*/ 	.short	(.L_1 - .L_0)
	.align		4
.L_0:
        /*0004*/ 	.word	index@(my_kernel_kernel0)
        /*0008*/ 	.word	0x00000028


	//----- nvinfo : EIATTR_FRAME_SIZE
	.align		4
.L_1:
        /*000c*/ 	.byte	0x04, 0x11
        /*000e*/ 	.short	(.L_3 - .L_2)
	.align		4
.L_2:
        /*0010*/ 	.word	index@(my_kernel_kernel0)
        /*0014*/ 	.word	0x00000000


	//----- nvinfo : EIATTR_MIN_STACK_SIZE
	.align		4
.L_3:
        /*0018*/ 	.byte	0x04, 0x12
        /*001a*/ 	.short	(.L_5 - .L_4)
	.align		4
.L_4:
        /*001c*/ 	.word	index@(my_kernel_kernel0)
        /*0020*/ 	.word	0x00000000
.L_5:


//--------------------- .nv.compat                --------------------------
	.section	.nv.compat,"",@"SHT_CUDA_COMPAT_INFO"
	.align	4
        /*0000*/ 	.byte	0x02, 0x09, 0x00, 0x00, 0x02, 0x02, 0x01, 0x00, 0x02, 0x05, 0x05, 0x00, 0x03, 0x07, 0x01, 0x01
        /*0010*/ 	.byte	0x02, 0x03, 0x00, 0x00, 0x02, 0x06, 0x01, 0x00, 0x04, 0x0b, 0x08, 0x00, 0x09, 0x00, 0x00, 0x00
        /*0020*/ 	.byte	0x00, 0x00, 0x00, 0x00


//--------------------- .nv.info.my_kernel_kernel0 --------------------------
	.section	.nv.info.my_kernel_kernel0,"",@"SHT_CUDA_INFO"
	.sectionflags	@""
	.align	4


	//----- nvinfo : EIATTR_CUDA_API_VERSION
	.align		4
        /*0000*/ 	.byte	0x04, 0x37
        /*0002*/ 	.short	(.L_7 - .L_6)
.L_6:
        /*0004*/ 	.word	0x00000082


	//----- nvinfo : EIATTR_KPARAM_INFO
	.align		4
.L_7:
        /*0008*/ 	.byte	0x04, 0x17
        /*000a*/ 	.short	(.L_9 - .L_8)
.L_8:
        /*000c*/ 	.word	0x00000000
        /*0010*/ 	.short	0x0003
        /*0012*/ 	.short	0x0018
        /*0014*/ 	.byte	0x00, 0xf5, 0x21, 0x00


	//----- nvinfo : EIATTR_KPARAM_INFO
	.align		4
.L_9:
        /*0018*/ 	.byte	0x04, 0x17
        /*001a*/ 	.short	(.L_11 - .L_10)
.L_10:
        /*001c*/ 	.word	0x00000000
        /*0020*/ 	.short	0x0002
        /*0022*/ 	.short	0x0010
        /*0024*/ 	.byte	0x00, 0xf5, 0x21, 0x00


	//----- nvinfo : EIATTR_KPARAM_INFO
	.align		4
.L_11:
        /*0028*/ 	.byte	0x04, 0x17
        /*002a*/ 	.short	(.L_13 - .L_12)
.L_12:
        /*002c*/ 	.word	0x00000000
        /*0030*/ 	.short	0x0001
        /*0032*/ 	.short	0x0008
        /*0034*/ 	.byte	0x00, 0xf5, 0x21, 0x00


	//----- nvinfo : EIATTR_KPARAM_INFO
	.align		4
.L_13:
        /*0038*/ 	.byte	0x04, 0x17
        /*003a*/ 	.short	(.L_15 - .L_14)
.L_14:
        /*003c*/ 	.word	0x00000000
        /*0040*/ 	.short	0x0000
        /*0042*/ 	.short	0x0000
        /*0044*/ 	.byte	0x00, 0xf5, 0x21, 0x00


	//----- nvinfo : EIATTR_SPARSE_MMA_MASK
	.align		4
.L_15:
        /*0048*/ 	.byte	0x03, 0x50
        /*004a*/ 	.short	0x0000


	//----- nvinfo : EIATTR_MAXREG_COUNT
	.align		4
        /*004c*/ 	.byte	0x03, 0x1b
        /*004e*/ 	.short	0x00ff


	//----- nvinfo : EIATTR_NUM_BARRIERS
	.align		4
        /*0050*/ 	.byte	0x02, 0x4c
        /*0052*/ 	.byte	0x01
	.zero		1


	//----- nvinfo : EIATTR_MERCURY_ISA_VERSION
	.align		4
        /*0054*/ 	.byte	0x03, 0x5f
        /*0056*/ 	.short	0x0101


	//----- nvinfo : EIATTR_VRC_CTA_INIT_COUNT
	.align		4
        /*0058*/ 	.byte	0x02, 0x4a
	.zero		1
	.zero		1


	//----- nvinfo : EIATTR_EXIT_INSTR_OFFSETS
	.align		4
        /*005c*/ 	.byte	0x04, 0x1c
        /*005e*/ 	.short	(.L_17 - .L_16)


	//   ....[0]....
.L_16:
        /*0060*/ 	.word	0x00001fb0


	//----- nvinfo : EIATTR_CRS_STACK_SIZE
	.align		4
.L_17:
        /*0064*/ 	.byte	0x04, 0x1e
        /*0066*/ 	.short	(.L_19 - .L_18)
.L_18:
        /*0068*/ 	.word	0x00000000


	//----- nvinfo : EIATTR_CBANK_PARAM_SIZE
	.align		4
.L_19:
        /*006c*/ 	.byte	0x03, 0x19
        /*006e*/ 	.short	0x0020


	//----- nvinfo : EIATTR_PARAM_CBANK
	.align		4
        /*0070*/ 	.byte	0x04, 0x0a
        /*0072*/ 	.short	(.L_21 - .L_20)
	.align		4
.L_20:
        /*0074*/ 	.word	index@(.nv.constant0.my_kernel_kernel0)
        /*0078*/ 	.short	0x0380
        /*007a*/ 	.short	0x0020


	//----- nvinfo : EIATTR_SW_WAR
	.align		4
.L_21:
        /*007c*/ 	.byte	0x04, 0x36
        /*007e*/ 	.short	(.L_23 - .L_22)
.L_22:
        /*0080*/ 	.word	0x00000008
.L_23:


//--------------------- .nv.callgraph             --------------------------
	.section	.nv.callgraph,"",@"SHT_CUDA_CALLGRAPH"
	.align	4
	.sectionentsize	8
	.align		4
        /*0000*/ 	.word	0x00000000
	.align		4
        /*0004*/ 	.word	0xffffffff
	.align		4
        /*0008*/ 	.word	0x00000000
	.align		4
        /*000c*/ 	.word	0xfffffffe
	.align		4
        /*0010*/ 	.word	0x00000000
	.align		4
        /*0014*/ 	.word	0xfffffffd
	.align		4
        /*0018*/ 	.word	0x00000000
	.align		4
        /*001c*/ 	.word	0xfffffffc


//--------------------- .text.my_kernel_kernel0   --------------------------
	.section	.text.my_kernel_kernel0,"ax",@progbits
	.align	128
        .global         my_kernel_kernel0
        .type           my_kernel_kernel0,@function
        .size           my_kernel_kernel0,(.L_x_13 - my_kernel_kernel0)
        .other          my_kernel_kernel0,@"STO_CUDA_ENTRY STV_DEFAULT"
my_kernel_kernel0:
.text.my_kernel_kernel0:
[----:B------:R-:W-:Y:S01]  /*0000*/  LDC R1, c[0x0][0x37c] ;  /* 0x0000df00ff017b82 */ /* 0x000fe20000000800 */
[----:B------:R-:W0:Y:S01]  /*0010*/  S2R R2, SR_TID.X ;  /* 0x0000000000027919 */ /* 0x000e220000002100 */
[----:B------:R-:W-:Y:S02]  /*0020*/  HFMA2 R33, -RZ, RZ, 0, 0 ;  /* 0x00000000ff217431 */ /* 0x000fe400000001ff */
[----:B------:R-:W-:Y:S01]  /*0030*/  IMAD.MOV.U32 R0, RZ, RZ, RZ ;  /* 0x000000ffff007224 */ /* 0x000fe200078e00ff */
[----:B------:R-:W-:Y:S01]  /*0040*/  CS2R R34, SRZ ;  /* 0x0000000000227805 */ /* 0x000fe2000001ff00 */
[----:B------:R-:W1:Y:S01]  /*0050*/  S2R R24, SR_CTAID.X ;  /* 0x0000000000187919 */ /* 0x000e620000002500 */
[----:B------:R-:W-:Y:S01]  /*0060*/  IMAD.MOV.U32 R3, RZ, RZ, RZ ;  /* 0x000000ffff037224 */ /* 0x000fe200078e00ff */
[----:B------:R-:W-:Y:S01]  /*0070*/  CS2R R16, SRZ ;  /* 0x0000000000107805 */ /* 0x000fe2000001ff00 */
[----:B------:R-:W-:Y:S01]  /*0080*/  IMAD.MOV.U32 R21, RZ, RZ, RZ ;  /* 0x000000ffff157224 */ /* 0x000fe200078e00ff */
[----:B------:R-:W-:Y:S01]  /*0090*/  MOV R37, RZ ;  /* 0x000000ff00257202 */ /* 0x000fe20000000f00 */
[----:B------:R-:W2:Y:S01]  /*00a0*/  LDCU.64 UR8, c[0x0][0x358] ;  /* 0x00006b00ff0877ac */ /* 0x000ea20008000a00 */
[----:B0-----:R-:W-:-:S02]  /*00b0*/  IMAD.SHL.U32 R4, R2, 0x8, RZ ;  /* 0x0000000802047824 */ /* 0x001fc400078e00ff */
[----:B------:R-:W-:Y:S02]  /*00c0*/  IMAD.SHL.U32 R8, R2, 0x2, RZ ;  /* 0x0000000202087824 */ /* 0x000fe400078e00ff */
[C---:B-1----:R-:W-:Y:S01]  /*00d0*/  IMAD.HI.U32 R5, R24.reuse, -0x6db6db6d, RZ ;  /* 0x9249249318057827 */ /* 0x042fe200078e00ff */
[----:B------:R-:W-:-:S03]  /*00e0*/  SHF.L.U32 R6, R24, 0x6, RZ ;  /* 0x0000000618067819 */ /* 0x000fc600000006ff */
[----:B------:R-:W-:Y:S01]  /*00f0*/  VIADD R7, R4, 0x7 ;  /* 0x0000000704077836 */ /* 0x000fe20000000000 */
[----:B------:R-:W-:Y:S02]  /*0100*/  SHF.R.U32.HI R5, RZ, 0x3, R5 ;  /* 0x00000003ff057819 */ /* 0x000fe40000011605 */
[----:B------:R-:W-:Y:S01]  /*0110*/  LOP3.LUT R6, R6, 0x40, RZ, 0xc0, !PT ;  /* 0x0000004006067812 */ /* 0x000fe200078ec0ff */
[----:B------:R-:W-:Y:S01]  /*0120*/  IMAD.SHL.U32 R25, R7, 0x4, RZ ;  /* 0x0000000407197824 */ /* 0x000fe200078e00ff */
[----:B------:R-:W-:Y:S01]  /*0130*/  LOP3.LUT R7, R8, 0x3e, RZ, 0xc0, !PT ;  /* 0x0000003e08077812 */ /* 0x000fe200078ec0ff */
[----:B------:R-:W-:-:S03]  /*0140*/  IMAD R24, R5, -0xe, R24 ;  /* 0xfffffff205187824 */ /* 0x000fc600078e0218 */
[----:B--2---:R-:W-:-:S07]  /*0150*/  LOP3.LUT R25, R25, 0xfc, RZ, 0xe2, !PT ;  /* 0x000000fc19197812 */ /* 0x004fce00078ee2ff */
.L_x_11:
[C---:B------:R-:W-:Y:S01]  /*0160*/  VIADD R20, R2.reuse, 0x80 ;  /* 0x0000008002147836 */ /* 0x040fe20000000000 */
[----:B------:R-:W-:Y:S01]  /*0170*/  SHF.R.U32.HI R11, RZ, 0x1, R24 ;  /* 0x00000001ff0b7819 */ /* 0x000fe20000011618 */
[--C-:B------:R-:W-:Y:S01]  /*0180*/  IMAD R12, R5, 0x4280, R2.reuse ;  /* 0x00004280050c7824 */ /* 0x100fe200078e0202 */
[C---:B------:R-:W-:Y:S01]  /*0190*/  IADD3 R8, PT, PT, R2.reuse, 0x100, RZ ;  /* 0x0000010002087810 */ /* 0x040fe20007ffe0ff */
[----:B------:R-:W-:Y:S01]  /*01a0*/  VIADD R19, R2, 0x180 ;  /* 0x0000018002137836 */ /* 0x000fe20000000000 */
[----:B------:R-:W-:Y:S01]  /*01b0*/  SHF.R.U32.HI R10, RZ, 0x3, R2 ;  /* 0x00000003ff0a7819 */ /* 0x000fe20000011602 */
[----:B------:R-:W-:Y:S01]  /*01c0*/  IMAD R12, R11, 0x4c0, R12 ;  /* 0x000004c00b0c7824 */ /* 0x000fe200078e020c */
[----:B------:R-:W-:Y:S02]  /*01d0*/  SHF.R.U32.HI R9, RZ, 0x3, R20 ;  /* 0x00000003ff097819 */ /* 0x000fe40000011614 */
[----:B------:R-:W-:Y:S01]  /*01e0*/  SHF.R.U32.HI R30, RZ, 0x5, R2 ;  /* 0x00000005ff1e7819 */ /* 0x000fe20000011602 */
[----:B------:R-:W-:Y:S01]  /*01f0*/  IMAD.HI.U32 R11, R10, 0x1af286bd, RZ ;  /* 0x1af286bd0a0b7827 */ /* 0x000fe200078e00ff */
[----:B------:R-:W-:Y:S01]  /*0200*/  SHF.R.U32.HI R13, RZ, 0x3, R8 ;  /* 0x00000003ff0d7819 */ /* 0x000fe20000011608 */
[----:B------:R-:W0:Y:S01]  /*0210*/  S2UR UR5, SR_CgaCtaId ;  /* 0x00000000000579c3 */ /* 0x000e220000008800 */
[----:B------:R-:W-:Y:S01]  /*0220*/  PRMT R22, R19, 0x9910, RZ ;  /* 0x0000991013167816 */ /* 0x000fe200000000ff */
[----:B------:R-:W-:Y:S01]  /*0230*/  IMAD.HI.U32 R10, R9, 0x1af286bd, RZ ;  /* 0x1af286bd090a7827 */ /* 0x000fe200078e00ff */
[----:B------:R-:W-:-:S05]  /*0240*/  SHF.R.U32.HI R9, RZ, 0x5, R20 ;  /* 0x00000005ff097819 */ /* 0x000fca0000011614 */
[----:B------:R-:W-:Y:S01]  /*0250*/  BAR.SYNC.DEFER_BLOCKING 0x0 ;  /* 0x0000000000007b1d */ /* 0x000fe20000010000 */
[----:B------:R-:W-:Y:S01]  /*0260*/  SHF.R.U32.HI R11, RZ, 0x1, R11 ;  /* 0x00000001ff0b7819 */ /* 0x000fe2000001160b */
[----:B------:R-:W-:Y:S01]  /*0270*/  VIADD R23, R12, 0x180 ;  /* 0x000001800c177836 */ /* 0x000fe20000000000 */
[----:B------:R-:W-:Y:S01]  /*0280*/  SHF.R.U32.HI R10, RZ, 0x1, R10 ;  /* 0x00000001ff0a7819 */ /* 0x000fe2000001160a */
[----:B------:R-:W-:Y:S01]  /*0290*/  IMAD.HI.U32 R12, R13, 0x1af286bd, RZ ;  /* 0x1af286bd0d0c7827 */ /* 0x000fe200078e00ff */
[----:B------:R-:W-:Y:S02]  /*02a0*/  SHF.R.U32.HI R13, RZ, 0x5, R8 ;  /* 0x00000005ff0d7819 */ /* 0x000fe40000011608 */
[----:B------:R-:W-:Y:S01]  /*02b0*/  LOP3.LUT R26, R8, 0xffff, RZ, 0xc0, !PT ;  /* 0x0000ffff081a7812 */ /* 0x000fe200078ec0ff */
[----:B------:R-:W-:Y:S01]  /*02c0*/  IMAD R14, R0, 0x98, R23 ;  /* 0x00000098000e7824 */ /* 0x000fe200078e0217 */
[----:B------:R-:W-:Y:S01]  /*02d0*/  SHF.R.U32.HI R15, RZ, 0x1, R12 ;  /* 0x00000001ff0f7819 */ /* 0x000fe2000001160c */
[----:B------:R-:W-:-:S04]  /*02e0*/  IMAD.HI.U32 R9, R9, 0xd79435f, RZ ;  /* 0x0d79435f09097827 */ /* 0x000fc800078e00ff */
[----:B------:R-:W-:Y:S02]  /*02f0*/  IMAD R12, R10, -0x98, R14 ;  /* 0xffffff680a0c7824 */ /* 0x000fe400078e020e */
[----:B------:R-:W-:-:S04]  /*0300*/  IMAD.HI.U32 R18, R13, 0xd79435f, RZ ;  /* 0x0d79435f0d127827 */ /* 0x000fc800078e00ff */
[--C-:B------:R-:W-:Y:S02]  /*0310*/  IMAD R13, R15, -0x98, R14.reuse ;  /* 0xffffff680f0d7824 */ /* 0x100fe400078e020e */
[----:B------:R-:W-:Y:S01]  /*0320*/  IMAD R10, R11, -0x98, R14 ;  /* 0xffffff680b0a7824 */ /* 0x000fe200078e020e */
[----:B------:R-:W-:Y:S01]  /*0330*/  LOP3.LUT R14, R2, 0xffff, RZ, 0xc0, !PT ;  /* 0x0000ffff020e7812 */ /* 0x000fe200078ec0ff */
[----:B------:R-:W-:Y:S01]  /*0340*/  IMAD R11, R9, 0x1d180, R12 ;  /* 0x0001d180090b7824 */ /* 0x000fe200078e020c */
[----:B------:R-:W-:Y:S01]  /*0350*/  LOP3.LUT R9, R20, 0xffff, RZ, 0xc0, !PT ;  /* 0x0000ffff14097812 */ /* 0x000fe200078ec0ff */
[----:B------:R-:W-:Y:S01]  /*0360*/  IMAD R12, R18, 0x1d180, R13 ;  /* 0x0001d180120c7824 */ /* 0x000fe200078e020d */
[----:B------:R-:W-:Y:S01]  /*0370*/  IADD3 R18, PT, PT, R2, 0x100, RZ ;  /* 0x0000010002127810 */ /* 0x000fe20007ffe0ff */
[----:B------:R-:W-:Y:S02]  /*0380*/  IMAD R15, R14, 0xd795, RZ ;  /* 0x0000d7950e0f7824 */ /* 0x000fe400078e02ff */
[----:B------:R-:W-:Y:S01]  /*0390*/  IMAD R14, R9, 0xd795, RZ ;  /* 0x0000d795090e7824 */ /* 0x000fe200078e02ff */
[----:B------:R-:W-:Y:S01]  /*03a0*/  LOP3.LUT R13, R18, 0xffff, RZ, 0xc0, !PT ;  /* 0x0000ffff120d7812 */ /* 0x000fe200078ec0ff */
[----:B------:R-:W-:Y:S01]  /*03b0*/  IMAD.MOV.U32 R8, RZ, RZ, R22 ;  /* 0x000000ffff087224 */ /* 0x000fe200078e0016 */
[--C-:B------:R-:W-:Y:S01]  /*03c0*/  SHF.R.U32.HI R9, RZ, 0x18, R15.reuse ;  /* 0x00000018ff097819 */ /* 0x100fe2000001160f */
[----:B------:R-:W-:Y:S01]  /*03d0*/  IMAD R26, R26, 0xd795, RZ ;  /* 0x0000d7951a1a7824 */ /* 0x000fe200078e02ff */
[----:B------:R-:W-:Y:S01]  /*03e0*/  SHF.R.U32.HI R15, RZ, 0x19, R15 ;  /* 0x00000019ff0f7819 */ /* 0x000fe2000001160f */
[----:B------:R-:W-:Y:S01]  /*03f0*/  IMAD R22, R13, 0xd795, RZ ;  /* 0x0000d7950d167824 */ /* 0x000fe200078e02ff */
[----:B------:R-:W-:-:S02]  /*0400*/  SHF.R.U32.HI R13, RZ, 0x19, R14 ;  /* 0x00000019ff0d7819 */ /* 0x000fc4000001160e */
[----:B------:R-:W-:Y:S02]  /*0410*/  SHF.R.U32.HI R14, RZ, 0x18, R14 ;  /* 0x00000018ff0e7819 */ /* 0x000fe4000001160e */
[----:B------:R-:W-:Y:S02]  /*0420*/  PRMT R15, R15, 0x9910, RZ ;  /* 0x000099100f0f7816 */ /* 0x000fe400000000ff */
[----:B------:R-:W-:Y:S02]  /*0430*/  PRMT R27, R9, 0x9910, RZ ;  /* 0x00009910091b7816 */ /* 0x000fe400000000ff */
[----:B------:R-:W-:Y:S02]  /*0440*/  SHF.R.U32.HI R9, RZ, 0x19, R22 ;  /* 0x00000019ff097819 */ /* 0x000fe40000011616 */
[----:B------:R-:W-:Y:S02]  /*0450*/  PRMT R14, R14, 0x9910, RZ ;  /* 0x000099100e0e7816 */ /* 0x000fe400000000ff */
[----:B------:R-:W-:Y:S01]  /*0460*/  PRMT R22, R13, 0x9910, RZ ;  /* 0x000099100d167816 */ /* 0x000fe200000000ff */
[----:B------:R-:W-:Y:S01]  /*0470*/  IMAD.MOV.U32 R13, RZ, RZ, R15 ;  /* 0x000000ffff0d7224 */ /* 0x000fe200078e000f */
[----:B------:R-:W-:Y:S01]  /*0480*/  MOV R15, R27 ;  /* 0x0000001b000f7202 */ /* 0x000fe20000000f00 */
[----:B------:R-:W-:Y:S01]  /*0490*/  IMAD.MOV.U32 R27, RZ, RZ, R14 ;  /* 0x000000ffff1b7224 */ /* 0x000fe200078e000e */
[----:B------:R-:W-:Y:S01]  /*04a0*/  SHF.R.U32.HI R26, RZ, 0x18, R26 ;  /* 0x00000018ff1a7819 */ /* 0x000fe2000001161a */
[--C-:B------:R-:W-:Y:S01]  /*04b0*/  IMAD R13, R13, -0x260, R8.reuse ;  /* 0xfffffda00d0d7824 */ /* 0x100fe200078e0208 */
[----:B------:R-:W-:Y:S01]  /*04c0*/  PRMT R29, R9, 0x9910, RZ ;  /* 0x00009910091d7816 */ /* 0x000fe200000000ff */
[----:B------:R-:W-:Y:S01]  /*04d0*/  IMAD R14, R15, -0x130, R8 ;  /* 0xfffffed00f0e7824 */ /* 0x000fe200078e0208 */
[----:B------:R-:W-:Y:S01]  /*04e0*/  PRMT R31, R26, 0x9910, RZ ;  /* 0x000099101a1f7816 */ /* 0x000fe200000000ff */
[----:B------:R-:W-:Y:S01]  /*04f0*/  IMAD.MOV.U32 R9, RZ, RZ, R22 ;  /* 0x000000ffff097224 */ /* 0x000fe200078e0016 */
[----:B------:R-:W-:Y:S01]  /*0500*/  IADD3 R13, PT, PT, R13, -0x180, RZ ;  /* 0xfffffe800d0d7810 */ /* 0x000fe20007ffe0ff */
[----:B------:R-:W-:-:S02]  /*0510*/  IMAD R15, R27, -0x130, R8 ;  /* 0xfffffed01b0f7824 */ /* 0x000fc400078e0208 */
[----:B------:R-:W-:Y:S01]  /*0520*/  VIADD R14, R14, 0xfffffe80 ;  /* 0xfffffe800e0e7836 */ /* 0x000fe20000000000 */
[----:B------:R-:W-:Y:S01]  /*0530*/  LOP3.LUT R13, R13, 0xffff, RZ, 0xc0, !PT ;  /* 0x0000ffff0d0d7812 */ /* 0x000fe200078ec0ff */
[--C-:B------:R-:W-:Y:S02]  /*0540*/  IMAD R9, R9, -0x260, R8.reuse ;  /* 0xfffffda009097824 */ /* 0x100fe400078e0208 */
[--C-:B------:R-:W-:Y:S01]  /*0550*/  IMAD R22, R31, -0x130, R8.reuse ;  /* 0xfffffed01f167824 */ /* 0x100fe200078e0208 */
[----:B------:R-:W-:Y:S01]  /*0560*/  LOP3.LUT R14, R14, 0xffff, RZ, 0xc0, !PT ;  /* 0x0000ffff0e0e7812 */ /* 0x000fe200078ec0ff */
[----:B------:R-:W-:Y:S01]  /*0570*/  VIADD R15, R15, 0xffffff00 ;  /* 0xffffff000f0f7836 */ /* 0x000fe20000000000 */
[----:B------:R-:W-:Y:S01]  /*0580*/  ISETP.GT.U32.AND P0, PT, R13, 0x12f, PT ;  /* 0x0000012f0d00780c */ /* 0x000fe20003f04070 */
[----:B------:R-:W-:Y:S01]  /*0590*/  IMAD R8, R29, -0x260, R8 ;  /* 0xfffffda01d087824 */ /* 0x000fe200078e0208 */
[----:B------:R-:W-:Y:S01]  /*05a0*/  IADD3 R22, PT, PT, R22, -0x80, RZ ;  /* 0xffffff8016167810 */ /* 0x000fe20007ffe0ff */
[----:B------:R-:W-:Y:S01]  /*05b0*/  VIADD R9, R9, 0xffffff00 ;  /* 0xffffff0009097836 */ /* 0x000fe20000000000 */
[----:B------:R-:W-:Y:S01]  /*05c0*/  LOP3.LUT R15, R15, 0xffff, RZ, 0xc0, !PT ;  /* 0x0000ffff0f0f7812 */ /* 0x000fe200078ec0ff */
[----:B------:R-:W-:Y:S01]  /*05d0*/  VIADD R8, R8, 0xffffff80 ;  /* 0xffffff8008087836 */ /* 0x000fe20000000000 */
[----:B------:R-:W-:Y:S01]  /*05e0*/  ISETP.GT.U32.AND P1, PT, R14, 0x97, PT ;  /* 0x000000970e00780c */ /* 0x000fe20003f24070 */
[----:B------:R-:W-:Y:S01]  /*05f0*/  IMAD.HI.U32 R13, R30, 0xd79435f, RZ ;  /* 0x0d79435f1e0d7827 */ /* 0x000fe200078e00ff */
[----:B------:R-:W-:-:S02]  /*0600*/  ISETP.GT.U32.AND P3, PT, R15, 0x97, PT ;  /* 0x000000970f00780c */ /* 0x000fc40003f64070 */
[----:B------:R-:W-:Y:S01]  /*0610*/  LOP3.LUT R22, R22, 0xffff, RZ, 0xc0, !PT ;  /* 0x0000ffff16167812 */ /* 0x000fe200078ec0ff */
[----:B------:R-:W-:Y:S01]  /*0620*/  IMAD R13, R13, 0x1d180, R10 ;  /* 0x0001d1800d0d7824 */ /* 0x000fe200078e020a */
[----:B------:R-:W-:Y:S01]  /*0630*/  LOP3.LUT R14, R9, 0xffff, RZ, 0xc0, !PT ;  /* 0x0000ffff090e7812 */ /* 0x000fe200078ec0ff */
[----:B------:R-:W-:Y:S01]  /*0640*/  IMAD.MOV.U32 R10, RZ, RZ, 0x23a0 ;  /* 0x000023a0ff0a7424 */ /* 0x000fe200078e00ff */
[----:B------:R-:W-:Y:S02]  /*0650*/  LOP3.LUT R15, R8, 0xffff, RZ, 0xc0, !PT ;  /* 0x0000ffff080f7812 */ /* 0x000fe400078ec0ff */
[----:B------:R-:W1:Y:S01]  /*0660*/  LDC.64 R8, c[0x0][0x380] ;  /* 0x0000e000ff087b82 */ /* 0x000e620000000a00 */
[----:B------:R-:W-:Y:S02]  /*0670*/  ISETP.GT.U32.AND P5, PT, R22, 0x97, PT ;  /* 0x000000971600780c */ /* 0x000fe40003fa4070 */
[----:B------:R-:W-:Y:S02]  /*0680*/  ISETP.GT.U32.AND P2, PT, R14, 0x12f, PT ;  /* 0x0000012f0e00780c */ /* 0x000fe40003f44070 */
[----:B------:R-:W-:Y:S01]  /*0690*/  ISETP.GT.U32.AND P4, PT, R15, 0x12f, PT ;  /* 0x0000012f0f00780c */ /* 0x000fe20003f84070 */
[----:B------:R-:W-:Y:S01]  /*06a0*/  IMAD.MOV.U32 R15, RZ, RZ, 0x23a0 ;  /* 0x000023a0ff0f7424 */ /* 0x000fe200078e00ff */
[----:B------:R-:W-:Y:S01]  /*06b0*/  SEL R26, RZ, 0x260, !P3 ;  /* 0x00000260ff1a7807 */ /* 0x000fe20005800000 */
[----:B------:R-:W-:Y:S01]  /*06c0*/  @!P3 IMAD.MOV R10, RZ, RZ, 0x2140 ;  /* 0x00002140ff0ab424 */ /* 0x000fe200078e02ff */
[----:B------:R-:W-:-:S02]  /*06d0*/  SEL R22, RZ, 0x260, !P1 ;  /* 0x00000260ff167807 */ /* 0x000fc40004800000 */
[----:B------:R-:W-:Y:S02]  /*06e0*/  SEL R27, RZ, 0x260, !P5 ;  /* 0x00000260ff1b7807 */ /* 0x000fe40006800000 */
[----:B------:R-:W-:Y:S01]  /*06f0*/  MOV R14, 0x23a0 ;  /* 0x000023a0000e7802 */ /* 0x000fe20000000f00 */
[----:B------:R-:W-:Y:S01]  /*0700*/  @!P5 IMAD.MOV R15, RZ, RZ, 0x2140 ;  /* 0x00002140ff0fd424 */ /* 0x000fe200078e02ff */
[----:B------:R-:W-:Y:S01]  /*0710*/  @!P1 IADD3 R14, PT, PT, RZ, 0x2140, RZ ;  /* 0x00002140ff0e9810 */ /* 0x000fe20007ffe0ff */
[----:B------:R-:W-:Y:S01]  /*0720*/  @!P2 IMAD.MOV R10, RZ, RZ, R26 ;  /* 0x000000ffff0aa224 */ /* 0x000fe200078e021a */
[----:B------:R-:W-:Y:S01]  /*0730*/  @!P0 IADD3 R14, PT, PT, R22, RZ, RZ ;  /* 0x000000ff160e8210 */ /* 0x000fe20007ffe0ff */
[----:B------:R-:W-:-:S03]  /*0740*/  @!P4 IMAD.MOV R15, RZ, RZ, R27 ;  /* 0x000000ffff0fc224 */ /* 0x000fc600078e021b */
[----:B------:R-:W-:Y:S02]  /*0750*/  IADD3 R13, PT, PT, R13, -0x180, R14 ;  /* 0xfffffe800d0d7810 */ /* 0x000fe40007ffe00e */
[----:B------:R-:W-:Y:S02]  /*0760*/  IADD3 R11, PT, PT, R11, -0x100, R10 ;  /* 0xffffff000b0b7810 */ /* 0x000fe40007ffe00a */
[----:B------:R-:W-:Y:S01]  /*0770*/  IADD3 R27, PT, PT, R12, -0x80, R15 ;  /* 0xffffff800c1b7810 */ /* 0x000fe20007ffe00f */
[----:B-1----:R-:W-:-:S04]  /*0780*/  IMAD.WIDE.U32 R14, R13, 0x4, R8 ;  /* 0x000000040d0e7825 */ /* 0x002fc800078e0008 */
[--C-:B------:R-:W-:Y:S01]  /*0790*/  IMAD.WIDE.U32 R12, R11, 0x4, R8.reuse ;  /* 0x000000040b0c7825 */ /* 0x100fe200078e0008 */
[----:B------:R1:W2:Y:S03]  /*07a0*/  LDG.E.CONSTANT R29, desc[UR8][R14.64] ;  /* 0x000000080e1d7981 */ /* 0x0002a6000c1e9900 */
[----:B------:R-:W-:Y:S01]  /*07b0*/  IMAD.WIDE.U32 R10, R27, 0x4, R8 ;  /* 0x000000041b0a7825 */ /* 0x000fe200078e0008 */
[----:B------:R3:W4:Y:S05]  /*07c0*/  LDG.E.CONSTANT R31, desc[UR8][R12.64] ;  /* 0x000000080c1f7981 */ /* 0x00072a000c1e9900 */
[----:B------:R-:W5:Y:S01]  /*07d0*/  LDG.E.CONSTANT R11, desc[UR8][R10.64] ;  /* 0x000000080a0b7981 */ /* 0x000f62000c1e9900 */
[----:B------:R-:W-:-:S02]  /*07e0*/  UMOV UR4, 0x400 ;  /* 0x0000040000047882 */ /* 0x000fc40000000000 */
[----:B0-----:R-:W-:-:S06]  /*07f0*/  ULEA UR4, UR5, UR4, 0x18 ;  /* 0x0000000405047291 */ /* 0x001fcc000f8ec0ff */
[----:B------:R-:W-:Y:S01]  /*0800*/  LEA R22, R2, UR4, 0x2 ;  /* 0x0000000402167c11 */ /* 0x000fe2000f8e10ff */
[----:B-1----:R-:W-:Y:S01]  /*0810*/  IMAD R15, R0, 0x98, R23 ;  /* 0x00000098000f7824 */ /* 0x002fe200078e0217 */
[----:B------:R-:W-:Y:S02]  /*0820*/  PRMT R26, R2, 0x7610, R26 ;  /* 0x00007610021a7816 */ /* 0x000fe4000000001a */
[----:B------:R-:W-:Y:S01]  /*0830*/  MOV R14, R2 ;  /* 0x00000002000e7202 */ /* 0x000fe20000000f00 */
[----:B---3--:R-:W-:Y:S01]  /*0840*/  VIADD R13, R22, 0x400 ;  /* 0x00000400160d7836 */ /* 0x008fe20000000000 */
[----:B------:R-:W-:Y:S02]  /*0850*/  PRMT R27, R20, 0x7610, R27 ;  /* 0x00007610141b7816 */ /* 0x000fe4000000001b */
[----:B------:R-:W-:Y:S02]  /*0860*/  PRMT R28, R18, 0x7610, R28 ;  /* 0x00007610121c7816 */ /* 0x000fe4000000001c */
[----:B------:R-:W-:Y:S01]  /*0870*/  PRMT R12, R19, 0x7610, R12 ;  /* 0x00007610130c7816 */ /* 0x000fe2000000000c */
[----:B------:R-:W-:Y:S01]  /*0880*/  UMOV UR4, 0x400 ;  /* 0x0000040000047882 */ /* 0x000fe20000000000 */
[----:B--2---:R0:W-:Y:S04]  /*0890*/  STS [R22], R29 ;  /* 0x0000001d16007388 */ /* 0x0041e80000000800 */
[----:B----4-:R0:W-:Y:S04]  /*08a0*/  STS [R22+0x200], R31 ;  /* 0x0002001f16007388 */ /* 0x0101e80000000800 */
[----:B-----5:R0:W-:Y:S02]  /*08b0*/  STS [R22+0x400], R11 ;  /* 0x0004000b16007388 */ /* 0x0201e40000000800 */
.L_x_0:
[----:B------:R-:W-:-:S05]  /*08c0*/  LOP3.LUT R10, R12, 0xffff, RZ, 0xc0, !PT ;  /* 0x0000ffff0c0a7812 */ /* 0x000fca00078ec0ff */
[----:B01----:R-:W-:-:S05]  /*08d0*/  IMAD R11, R10, 0xd795, RZ ;  /* 0x0000d7950a0b7824 */ /* 0x003fca00078e02ff */
[--C-:B------:R-:W-:Y:S02]  /*08e0*/  SHF.R.U32.HI R10, RZ, 0x19, R11.reuse ;  /* 0x00000019ff0a7819 */ /* 0x100fe4000001160b */
[----:B------:R-:W-:Y:S02]  /*08f0*/  SHF.R.U32.HI R11, RZ, 0x18, R11 ;  /* 0x00000018ff0b7819 */ /* 0x000fe4000001160b */
[----:B------:R-:W-:Y:S02]  /*0900*/  PRMT R23, R10, 0x9910, RZ ;  /* 0x000099100a177816 */ /* 0x000fe400000000ff */
[----:B------:R-:W-:Y:S02]  /*0910*/  PRMT R10, R12, 0x9910, RZ ;  /* 0x000099100c0a7816 */ /* 0x000fe400000000ff */
[----:B------:R-:W-:-:S03]  /*0920*/  PRMT R32, R11, 0x9910, RZ ;  /* 0x000099100b207816 */ /* 0x000fc600000000ff */
[----:B------:R-:W-:Y:S01]  /*0930*/  IMAD.MOV.U32 R11, RZ, RZ, R10 ;  /* 0x000000ffff0b7224 */ /* 0x000fe200078e000a */
[----:B------:R-:W-:Y:S02]  /*0940*/  MOV R10, R23 ;  /* 0x00000017000a7202 */ /* 0x000fe40000000f00 */
[----:B------:R-:W-:-:S03]  /*0950*/  SHF.R.U32.HI R23, RZ, 0x3, R19 ;  /* 0x00000003ff177819 */ /* 0x000fc60000011613 */
[--C-:B------:R-:W-:Y:S02]  /*0960*/  IMAD R10, R10, -0x260, R11.reuse ;  /* 0xfffffda00a0a7824 */ /* 0x100fe400078e020b */
[----:B------:R-:W-:Y:S02]  /*0970*/  IMAD R11, R32, -0x130, R11 ;  /* 0xfffffed0200b7824 */ /* 0x000fe400078e020b */
[----:B------:R-:W-:-:S03]  /*0980*/  IMAD.HI.U32 R23, R23, 0x1af286bd, RZ ;  /* 0x1af286bd17177827 */ /* 0x000fc600078e00ff */
[----:B------:R-:W-:Y:S02]  /*0990*/  LOP3.LUT R11, R11, 0xffff, RZ, 0xc0, !PT ;  /* 0x0000ffff0b0b7812 */ /* 0x000fe400078ec0ff */
[----:B------:R-:W-:Y:S02]  /*09a0*/  SHF.R.U32.HI R32, RZ, 0x1, R23 ;  /* 0x00000001ff207819 */ /* 0x000fe40000011617 */
[----:B------:R-:W-:Y:S02]  /*09b0*/  ISETP.GT.U32.AND P1, PT, R11, 0x97, PT ;  /* 0x000000970b00780c */ /* 0x000fe40003f24070 */
[----:B------:R-:W-:Y:S01]  /*09c0*/  LOP3.LUT R11, R10, 0xffff, RZ, 0xc0, !PT ;  /* 0x0000ffff0a0b7812 */ /* 0x000fe200078ec0ff */
[----:B------:R-:W-:Y:S01]  /*09d0*/  IMAD R32, R32, -0x98, R15 ;  /* 0xffffff6820207824 */ /* 0x000fe200078e020f */
[----:B------:R-:W-:Y:S02]  /*09e0*/  SHF.R.U32.HI R10, RZ, 0x5, R19 ;  /* 0x00000005ff0a7819 */ /* 0x000fe40000011613 */
[----:B------:R-:W-:-:S02]  /*09f0*/  ISETP.GT.U32.AND P0, PT, R11, 0x12f, PT ;  /* 0x0000012f0b00780c */ /* 0x000fc40003f04070 */
[----:B------:R-:W-:Y:S01]  /*0a00*/  SEL R23, RZ, 0x260, !P1 ;  /* 0x00000260ff177807 */ /* 0x000fe20004800000 */
[----:B------:R-:W-:-:S04]  /*0a10*/  IMAD.HI.U32 R11, R10, 0xd79435f, RZ ;  /* 0x0d79435f0a0b7827 */ /* 0x000fc800078e00ff */
[----:B------:R-:W-:Y:S02]  /*0a20*/  IMAD.MOV.U32 R10, RZ, RZ, 0x23a0 ;  /* 0x000023a0ff0a7424 */ /* 0x000fe400078e00ff */
[----:B------:R-:W-:Y:S02]  /*0a30*/  @!P1 IMAD.MOV R10, RZ, RZ, 0x2140 ;  /* 0x00002140ff0a9424 */ /* 0x000fe400078e02ff */
[----:B------:R-:W-:Y:S02]  /*0a40*/  IMAD R11, R11, 0x1d180, R32 ;  /* 0x0001d1800b0b7824 */ /* 0x000fe400078e0220 */
[----:B------:R-:W-:-:S05]  /*0a50*/  @!P0 IADD3 R10, PT, PT, R23, RZ, RZ ;  /* 0x000000ff170a8210 */ /* 0x000fca0007ffe0ff */
[----:B------:R-:W-:-:S04]  /*0a60*/  IMAD.IADD R11, R11, 0x1, R10 ;  /* 0x000000010b0b7824 */ /* 0x000fc800078e020a */
[----:B------:R-:W-:-:S06]  /*0a70*/  IMAD.WIDE.U32 R10, R11, 0x4, R8 ;  /* 0x000000040b0a7825 */ /* 0x000fcc00078e0008 */
[----:B------:R0:W2:Y:S01]  /*0a80*/  LDG.E.CONSTANT R10, desc[UR8][R10.64] ;  /* 0x000000080a0a7981 */ /* 0x0000a2000c1e9900 */
[----:B------:R-:W-:Y:S01]  /*0a90*/  VIADD R26, R26, 0x200 ;  /* 0x000002001a1a7836 */ /* 0x000fe20000000000 */
[----:B------:R-:W-:Y:S01]  /*0aa0*/  IADD3 R23, PT, PT, R12, 0x200, RZ ;  /* 0x000002000c177810 */ /* 0x000fe20007ffe0ff */
[----:B------:R-:W-:Y:S01]  /*0ab0*/  VIADD R14, R14, 0x200 ;  /* 0x000002000e0e7836 */ /* 0x000fe20000000000 */
[----:B------:R-:W-:Y:S01]  /*0ac0*/  IADD3 R20, PT, PT, R20, 0x200, RZ ;  /* 0x0000020014147810 */ /* 0x000fe20007ffe0ff */
[----:B------:R-:W-:Y:S01]  /*0ad0*/  VIADD R15, R15, 0x200 ;  /* 0x000002000f0f7836 */ /* 0x000fe20000000000 */
[----:B------:R-:W-:Y:S01]  /*0ae0*/  LOP3.LUT R31, R26, 0xffff, RZ, 0xc0, !PT ;  /* 0x0000ffff1a1f7812 */ /* 0x000fe200078ec0ff */
[----:B------:R-:W-:Y:S01]  /*0af0*/  VIADD R27, R27, 0x200 ;  /* 0x000002001b1b7836 */ /* 0x000fe20000000000 */
[----:B------:R-:W-:-:S03]  /*0b00*/  PRMT R29, R23, 0x9910, RZ ;  /* 0x00009910171d7816 */ /* 0x000fc600000000ff */
[----:B------:R-:W-:-:S05]  /*0b10*/  IMAD R31, R31, 0xd795, RZ ;  /* 0x0000d7951f1f7824 */ /* 0x000fca00078e02ff */
[--C-:B------:R-:W-:Y:S02]  /*0b20*/  SHF.R.U32.HI R12, RZ, 0x19, R31.reuse ;  /* 0x00000019ff0c7819 */ /* 0x100fe4000001161f */
[----:B------:R-:W-:Y:S02]  /*0b30*/  SHF.R.U32.HI R31, RZ, 0x18, R31 ;  /* 0x00000018ff1f7819 */ /* 0x000fe4000001161f */
[----:B------:R-:W-:-:S05]  /*0b40*/  PRMT R12, R12, 0x9910, RZ ;  /* 0x000099100c0c7816 */ /* 0x000fca00000000ff */
[----:B------:R-:W-:-:S04]  /*0b50*/  IMAD R12, R12, -0x260, R29 ;  /* 0xfffffda00c0c7824 */ /* 0x000fc800078e021d */
[----:B------:R-:W-:-:S05]  /*0b60*/  VIADD R12, R12, 0xfffffe80 ;  /* 0xfffffe800c0c7836 */ /* 0x000fca0000000000 */
[----:B------:R-:W-:-:S04]  /*0b70*/  LOP3.LUT R12, R12, 0xffff, RZ, 0xc0, !PT ;  /* 0x0000ffff0c0c7812 */ /* 0x000fc800078ec0ff */
[----:B------:R-:W-:Y:S02]  /*0b80*/  ISETP.GT.U32.AND P0, PT, R12, 0x12f, PT ;  /* 0x0000012f0c00780c */ /* 0x000fe40003f04070 */
[----:B------:R-:W-:-:S05]  /*0b90*/  PRMT R12, R31, 0x9910, RZ ;  /* 0x000099101f0c7816 */ /* 0x000fca00000000ff */
[----:B------:R-:W-:-:S05]  /*0ba0*/  IMAD R12, R12, -0x130, R29 ;  /* 0xfffffed00c0c7824 */ /* 0x000fca00078e021d */
[----:B0-----:R-:W-:-:S04]  /*0bb0*/  IADD3 R11, PT, PT, R12, -0x180, RZ ;  /* 0xfffffe800c0b7810 */ /* 0x001fc80007ffe0ff */
[----:B------:R-:W-:-:S04]  /*0bc0*/  LOP3.LUT R11, R11, 0xffff, RZ, 0xc0, !PT ;  /* 0x0000ffff0b0b7812 */ /* 0x000fc800078ec0ff */
[----:B------:R-:W-:Y:S02]  /*0bd0*/  ISETP.GT.U32.AND P1, PT, R11, 0x97, PT ;  /* 0x000000970b00780c */ /* 0x000fe40003f24070 */
[----:B------:R-:W-:Y:S01]  /*0be0*/  IADD3 R28, PT, PT, R28, 0x200, RZ ;  /* 0x000002001c1c7810 */ /* 0x000fe20007ffe0ff */
[----:B------:R-:W-:Y:S01]  /*0bf0*/  VIADD R18, R18, 0x200 ;  /* 0x0000020012127836 */ /* 0x000fe20000000000 */
[----:B--2---:R0:W-:Y:S02]  /*0c00*/  STS [R13+0x200], R10 ;  /* 0x0002000a0d007388 */ /* 0x0041e40000000800 */
[----:B0-----:R-:W-:Y:S02]  /*0c10*/  SHF.R.U32.HI R10, RZ, 0x3, R14 ;  /* 0x00000003ff0a7819 */ /* 0x001fe4000001160e */
[----:B------:R-:W-:-:S03]  /*0c20*/  SEL R13, RZ, 0x260, !P1 ;  /* 0x00000260ff0d7807 */ /* 0x000fc60004800000 */
[----:B------:R-:W-:-:S05]  /*0c30*/  IMAD.HI.U32 R10, R10, 0x1af286bd, RZ ;  /* 0x1af286bd0a0a7827 */ /* 0x000fca00078e00ff */
[----:B------:R-:W-:Y:S02]  /*0c40*/  SHF.R.U32.HI R12, RZ, 0x1, R10 ;  /* 0x00000001ff0c7819 */ /* 0x000fe4000001160a */
[----:B------:R-:W-:-:S03]  /*0c50*/  SHF.R.U32.HI R10, RZ, 0x5, R14 ;  /* 0x00000005ff0a7819 */ /* 0x000fc6000001160e */
[----:B------:R-:W-:Y:S01]  /*0c60*/  IMAD R11, R12, -0x98, R15 ;  /* 0xffffff680c0b7824 */ /* 0x000fe200078e020f */
[----:B------:R-:W-:Y:S01]  /*0c70*/  LOP3.LUT R12, R27, 0xffff, RZ, 0xc0, !PT ;  /* 0x0000ffff1b0c7812 */ /* 0x000fe200078ec0ff */
[----:B------:R-:W-:-:S04]  /*0c80*/  IMAD.HI.U32 R10, R10, 0xd79435f, RZ ;  /* 0x0d79435f0a0a7827 */ /* 0x000fc800078e00ff */
[----:B------:R-:W-:Y:S02]  /*0c90*/  IMAD R10, R10, 0x1d180, R11 ;  /* 0x0001d1800a0a7824 */ /* 0x000fe400078e020b */
[----:B------:R-:W-:Y:S02]  /*0ca0*/  HFMA2 R11, -RZ, RZ, 0, 0.014892578125 ;  /* 0x000023a0ff0b7431 */ /* 0x000fe400000001ff */
[----:B------:R-:W-:Y:S02]  /*0cb0*/  IMAD R12, R12, 0xd795, RZ ;  /* 0x0000d7950c0c7824 */ /* 0x000fe400078e02ff */
[----:B------:R-:W-:Y:S02]  /*0cc0*/  @!P1 IMAD.MOV R11, RZ, RZ, 0x2140 ;  /* 0x00002140ff0b9424 */ /* 0x000fe400078e02ff */
[----:B------:R-:W-:Y:S01]  /*0cd0*/  @!P0 IMAD.MOV R11, RZ, RZ, R13 ;  /* 0x000000ffff0b8224 */ /* 0x000fe200078e020d */
[--C-:B------:R-:W-:Y:S02]  /*0ce0*/  SHF.R.U32.HI R13, RZ, 0x18, R12.reuse ;  /* 0x00000018ff0d7819 */ /* 0x100fe4000001160c */
[----:B------:R-:W-:-:S02]  /*0cf0*/  SHF.R.U32.HI R12, RZ, 0x19, R12 ;  /* 0x00000019ff0c7819 */ /* 0x000fc4000001160c */
[----:B------:R-:W-:Y:S02]  /*0d00*/  PRMT R32, R13, 0x9910, RZ ;  /* 0x000099100d207816 */ /* 0x000fe400000000ff */
[----:B------:R-:W-:Y:S02]  /*0d10*/  PRMT R12, R12, 0x9910, RZ ;  /* 0x000099100c0c7816 */ /* 0x000fe400000000ff */
[----:B------:R-:W-:Y:S01]  /*0d20*/  IADD3 R13, PT, PT, R10, -0x180, R11 ;  /* 0xfffffe800a0d7810 */ /* 0x000fe20007ffe00b */
[--C-:B------:R-:W-:Y:S01]  /*0d30*/  IMAD R32, R32, -0x130, R29.reuse ;  /* 0xfffffed020207824 */ /* 0x100fe200078e021d */
[----:B------:R-:W-:Y:S01]  /*0d40*/  SHF.R.U32.HI R11, RZ, 0x3, R20 ;  /* 0x00000003ff0b7819 */ /* 0x000fe20000011614 */
[----:B------:R-:W-:Y:S02]  /*0d50*/  IMAD R12, R12, -0x260, R29 ;  /* 0xfffffda00c0c7824 */ /* 0x000fe400078e021d */
[----:B------:R-:W-:Y:S01]  /*0d60*/  IMAD.MOV.U32 R10, RZ, RZ, 0x23a0 ;  /* 0x000023a0ff0a7424 */ /* 0x000fe200078e00ff */
[----:B------:R-:W-:Y:S01]  /*0d70*/  IADD3 R32, PT, PT, R32, -0x100, RZ ;  /* 0xffffff0020207810 */ /* 0x000fe20007ffe0ff */
[----:B------:R-:W-:-:S02]  /*0d80*/  VIADD R12, R12, 0xffffff00 ;  /* 0xffffff000c0c7836 */ /* 0x000fc40000000000 */
[----:B------:R-:W-:Y:S01]  /*0d90*/  IMAD.HI.U32 R11, R11, 0x1af286bd, RZ ;  /* 0x1af286bd0b0b7827 */ /* 0x000fe200078e00ff */
[----:B------:R-:W-:Y:S02]  /*0da0*/  LOP3.LUT R32, R32, 0xffff, RZ, 0xc0, !PT ;  /* 0x0000ffff20207812 */ /* 0x000fe400078ec0ff */
[----:B------:R-:W-:Y:S02]  /*0db0*/  LOP3.LUT R12, R12, 0xffff, RZ, 0xc0, !PT ;  /* 0x0000ffff0c0c7812 */ /* 0x000fe400078ec0ff */
[----:B------:R-:W-:Y:S02]  /*0dc0*/  ISETP.GT.U32.AND P1, PT, R32, 0x97, PT ;  /* 0x000000972000780c */ /* 0x000fe40003f24070 */
[----:B------:R-:W-:Y:S02]  /*0dd0*/  ISETP.GT.U32.AND P0, PT, R12, 0x12f, PT ;  /* 0x0000012f0c00780c */ /* 0x000fe40003f04070 */
[----:B------:R-:W-:Y:S02]  /*0de0*/  SHF.R.U32.HI R32, RZ, 0x1, R11 ;  /* 0x00000001ff207819 */ /* 0x000fe4000001160b */
[----:B------:R-:W-:-:S02]  /*0df0*/  SHF.R.U32.HI R11, RZ, 0x5, R20 ;  /* 0x00000005ff0b7819 */ /* 0x000fc40000011614 */
[----:B------:R-:W-:Y:S01]  /*0e00*/  SEL R12, RZ, 0x260, !P1 ;  /* 0x00000260ff0c7807 */ /* 0x000fe20004800000 */
[----:B------:R-:W-:Y:S02]  /*0e10*/  IMAD R32, R32, -0x98, R15 ;  /* 0xffffff6820207824 */ /* 0x000fe400078e020f */
[----:B------:R-:W-:-:S04]  /*0e20*/  IMAD.HI.U32 R11, R11, 0xd79435f, RZ ;  /* 0x0d79435f0b0b7827 */ /* 0x000fc800078e00ff */
[----:B------:R-:W-:Y:S02]  /*0e30*/  @!P1 IMAD.MOV R10, RZ, RZ, 0x2140 ;  /* 0x00002140ff0a9424 */ /* 0x000fe400078e02ff */
[----:B------:R-:W-:Y:S02]  /*0e40*/  @!P0 IMAD.MOV R10, RZ, RZ, R12 ;  /* 0x000000ffff0a8224 */ /* 0x000fe400078e020c */
[----:B------:R-:W-:Y:S02]  /*0e50*/  IMAD R11, R11, 0x1d180, R32 ;  /* 0x0001d1800b0b7824 */ /* 0x000fe400078e0220 */
[----:B------:R-:W-:-:S03]  /*0e60*/  IMAD.WIDE.U32 R12, R13, 0x4, R8 ;  /* 0x000000040d0c7825 */ /* 0x000fc600078e0008 */
[----:B------:R-:W-:Y:S02]  /*0e70*/  IADD3 R11, PT, PT, R11, -0x100, R10 ;  /* 0xffffff000b0b7810 */ /* 0x000fe40007ffe00a */
[----:B------:R-:W-:Y:S01]  /*0e80*/  LOP3.LUT R10, R28, 0xffff, RZ, 0xc0, !PT ;  /* 0x0000ffff1c0a7812 */ /* 0x000fe200078ec0ff */
[----:B------:R0:W2:Y:S04]  /*0e90*/  LDG.E.CONSTANT R13, desc[UR8][R12.64] ;  /* 0x000000080c0d7981 */ /* 0x0000a8000c1e9900 */
[----:B------:R-:W-:Y:S02]  /*0ea0*/  IMAD R32, R10, 0xd795, RZ ;  /* 0x0000d7950a207824 */ /* 0x000fe400078e02ff */
[----:B------:R-:W-:-:S03]  /*0eb0*/  IMAD.WIDE.U32 R10, R11, 0x4, R8 ;  /* 0x000000040b0a7825 */ /* 0x000fc600078e0008 */
[--C-:B0-----:R-:W-:Y:S02]  /*0ec0*/  SHF.R.U32.HI R12, RZ, 0x19, R32.reuse ;  /* 0x00000019ff0c7819 */ /* 0x101fe40000011620 */
[----:B------:R0:W3:Y:S01]  /*0ed0*/  LDG.E.CONSTANT R31, desc[UR8][R10.64] ;  /* 0x000000080a1f7981 */ /* 0x0000e2000c1e9900 */
[----:B------:R-:W-:Y:S02]  /*0ee0*/  SHF.R.U32.HI R32, RZ, 0x18, R32 ;  /* 0x00000018ff207819 */ /* 0x000fe40000011620 */
[----:B------:R-:W-:Y:S02]  /*0ef0*/  PRMT R12, R12, 0x9910, RZ ;  /* 0x000099100c0c7816 */ /* 0x000fe400000000ff */
[----:B------:R-:W-:-:S03]  /*0f00*/  PRMT R36, R32, 0x9910, RZ ;  /* 0x0000991020247816 */ /* 0x000fc600000000ff */
[--C-:B------:R-:W-:Y:S01]  /*0f10*/  IMAD R32, R12, -0x260, R29.reuse ;  /* 0xfffffda00c207824 */ /* 0x100fe200078e021d */
[--C-:B------:R-:W-:Y:S01]  /*0f20*/  SHF.R.U32.HI R12, RZ, 0x3, R18.reuse ;  /* 0x00000003ff0c7819 */ /* 0x100fe20000011612 */
[----:B------:R-:W-:Y:S01]  /*0f30*/  IMAD R36, R36, -0x130, R29 ;  /* 0xfffffed024247824 */ /* 0x000fe200078e021d */
[----:B0-----:R-:W-:Y:S01]  /*0f40*/  SHF.R.U32.HI R10, RZ, 0x5, R18 ;  /* 0x00000005ff0a7819 */ /* 0x001fe20000011612 */
[----:B------:R-:W-:Y:S02]  /*0f50*/  VIADD R32, R32, 0xffffff80 ;  /* 0xffffff8020207836 */ /* 0x000fe40000000000 */
[----:B------:R-:W-:Y:S01]  /*0f60*/  IMAD.HI.U32 R12, R12, 0x1af286bd, RZ ;  /* 0x1af286bd0c0c7827 */ /* 0x000fe200078e00ff */
[----:B------:R-:W-:Y:S02]  /*0f70*/  IADD3 R36, PT, PT, R36, -0x80, RZ ;  /* 0xffffff8024247810 */ /* 0x000fe40007ffe0ff */
[----:B------:R-:W-:Y:S01]  /*0f80*/  LOP3.LUT R32, R32, 0xffff, RZ, 0xc0, !PT ;  /* 0x0000ffff20207812 */ /* 0x000fe200078ec0ff */
[----:B------:R-:W-:Y:S01]  /*0f90*/  IMAD.HI.U32 R10, R10, 0xd79435f, RZ ;  /* 0x0d79435f0a0a7827 */ /* 0x000fe200078e00ff */
[----:B------:R-:W-:-:S02]  /*0fa0*/  LOP3.LUT R36, R36, 0xffff, RZ, 0xc0, !PT ;  /* 0x0000ffff24247812 */ /* 0x000fc400078ec0ff */
[----:B------:R-:W-:Y:S02]  /*0fb0*/  ISETP.GT.U32.AND P0, PT, R32, 0x12f, PT ;  /* 0x0000012f2000780c */ /* 0x000fe40003f04070 */
[----:B------:R-:W-:Y:S02]  /*0fc0*/  ISETP.GT.U32.AND P1, PT, R36, 0x97, PT ;  /* 0x000000972400780c */ /* 0x000fe40003f24070 */
[----:B------:R-:W-:-:S05]  /*0fd0*/  SHF.R.U32.HI R12, RZ, 0x1, R12 ;  /* 0x00000001ff0c7819 */ /* 0x000fca000001160c */
[----:B------:R-:W-:Y:S01]  /*0fe0*/  IMAD R11, R12, -0x98, R15 ;  /* 0xffffff680c0b7824 */ /* 0x000fe200078e020f */
[----:B------:R-:W-:-:S03]  /*0ff0*/  SEL R12, RZ, 0x260, !P1 ;  /* 0x00000260ff0c7807 */ /* 0x000fc60004800000 */
[----:B------:R-:W-:Y:S02]  /*1000*/  IMAD R11, R10, 0x1d180, R11 ;  /* 0x0001d1800a0b7824 */ /* 0x000fe400078e020b */
[----:B------:R-:W-:Y:S02]  /*1010*/  IMAD.MOV.U32 R10, RZ, RZ, 0x23a0 ;  /* 0x000023a0ff0a7424 */ /* 0x000fe400078e00ff */
[----:B------:R-:W-:Y:S01]  /*1020*/  @!P1 IMAD.MOV R10, RZ, RZ, 0x2140 ;  /* 0x00002140ff0a9424 */ /* 0x000fe200078e02ff */
[----:B------:R-:W-:-:S04]  /*1030*/  @!P0 IADD3 R10, PT, PT, R12, RZ, RZ ;  /* 0x000000ff0c0a8210 */ /* 0x000fc80007ffe0ff */
[----:B------:R-:W-:-:S05]  /*1040*/  IADD3 R11, PT, PT, R11, -0x80, R10 ;  /* 0xffffff800b0b7810 */ /* 0x000fca0007ffe00a */
[----:B------:R-:W-:-:S06]  /*1050*/  IMAD.WIDE.U32 R10, R11, 0x4, R8 ;  /* 0x000000040b0a7825 */ /* 0x000fcc00078e0008 */
[----:B------:R-:W4:Y:S01]  /*1060*/  LDG.E.CONSTANT R11, desc[UR8][R10.64] ;  /* 0x000000080a0b7981 */ /* 0x000f22000c1e9900 */
[----:B------:R-:W-:Y:S01]  /*1070*/  UMOV UR5, UR4 ;  /* 0x0000000400057c82 */ /* 0x000fe20008000000 */
[----:B------:R-:W-:Y:S01]  /*1080*/  PRMT R12, R23, 0x7610, R12 ;  /* 0x00007610170c7816 */ /* 0x000fe2000000000c */
[----:B------:R-:W-:Y:S02]  /*1090*/  UIADD3 UR6, UPT, UPT, UR5, 0x800, URZ ;  /* 0x0000080005067890 */ /* 0x000fe4000fffe0ff */
[----:B------:R-:W-:Y:S01]  /*10a0*/  VIADD R23, R22, UR5 ;  /* 0x0000000516177c36 */ /* 0x000fe20008000000 */
[----:B------:R-:W-:Y:S01]  /*10b0*/  UIADD3 UR4, UPT, UPT, UR4, 0x800, URZ ;  /* 0x0000080004047890 */ /* 0x000fe2000fffe0ff */
[----:B------:R-:W-:Y:S01]  /*10c0*/  VIADD R19, R19, 0x200 ;  /* 0x0000020013137836 */ /* 0x000fe20000000000 */
[----:B------:R-:W-:Y:S01]  /*10d0*/  UISETP.NE.AND UP0, UPT, UR6, 0x2400, UPT ;  /* 0x000024000600788c */ /* 0x000fe2000bf05270 */
[----:B--2---:R0:W-:Y:S02]  /*10e0*/  STS [R22+UR5+0x400], R13 ;  /* 0x0004000d16007988 */ /* 0x0041e40008000805 */
[----:B0-----:R-:W-:-:S02]  /*10f0*/  IADD3 R13, PT, PT, R23, 0x800, RZ ;  /* 0x00000800170d7810 */ /* 0x001fc40007ffe0ff */
[----:B---3--:R1:W-:Y:S04]  /*1100*/  STS [R22+UR5+0x600], R31 ;  /* 0x0006001f16007988 */ /* 0x0083e80008000805 */
[----:B----4-:R1:W-:Y:S01]  /*1110*/  STS [R22+UR5+0x800], R11 ;  /* 0x0008000b16007988 */ /* 0x0103e20008000805 */
[----:B------:R-:W-:Y:S05]  /*1120*/  BRA.U UP0, `(.L_x_0) ;  /* 0xfffffff500e47547 */ /* 0x000fea000b83ffff */
[----:B------:R-:W-:Y:S01]  /*1130*/  LOP3.LUT R13, R4, 0x38, RZ, 0xc0, !PT ;  /* 0x00000038040d7812 */ /* 0x000fe200078ec0ff */
[----:B------:R-:W-:-:S04]  /*1140*/  IMAD.MOV.U32 R15, RZ, RZ, RZ ;  /* 0x000000ffff0f7224 */ /* 0x000fc800078e00ff */
[----:B------:R-:W-:-:S04]  /*1150*/  IMAD.IADD R9, R6, 0x1, R13 ;  /* 0x0000000106097824 */ /* 0x000fc800078e020d */
[----:B------:R-:W-:-:S04]  /*1160*/  IMAD R12, R0, 0x4c00, R9 ;  /* 0x00004c00000c7824 */ /* 0x000fc800078e0209 */
[C---:B------:R-:W-:Y:S01]  /*1170*/  VIADD R18, R12.reuse, 0x2 ;  /* 0x000000020c127836 */ /* 0x040fe20000000000 */
[----:B------:R-:W-:-:S07]  /*1180*/  IADD3 R14, PT, PT, R12, 0x1, RZ ;  /* 0x000000010c0e7810 */ /* 0x000fce0007ffe0ff */
.L_x_9:
[----:B-1----:R-:W-:Y:S01]  /*1190*/  IMAD R22, R15, 0x400, R4 ;  /* 0x000004000f167824 */ /* 0x002fe200078e0204 */
[----:B------:R-:W-:Y:S04]  /*11a0*/  BSSY.RECONVERGENT B0, `(.L_x_1) ;  /* 0x0000080000007945 */ /* 0x000fe80003800200 */
[----:B------:R-:W-:-:S13]  /*11b0*/  ISETP.GT.U32.AND P0, PT, R22, 0x25ff, PT ;  /* 0x000025ff1600780c */ /* 0x000fda0003f04070 */
[----:B0-2-4-:R-:W-:Y:S05]  /*11c0*/  @P0 BRA `(.L_x_2) ;  /* 0x0000000400f40947 */ /* 0x015fea0003800000 */
[----:B------:R-:W-:Y:S01]  /*11d0*/  IADD3 R9, PT, PT, -R2, 0x4c0, RZ ;  /* 0x000004c002097810 */ /* 0x000fe20007ffe1ff */
[----:B------:R-:W-:Y:S01]  /*11e0*/  BSSY.RECONVERGENT B1, `(.L_x_3) ;  /* 0x0000020000017945 */ /* 0x000fe20003800200 */
[----:B------:R-:W-:Y:S02]  /*11f0*/  SHF.L.U32 R8, R15, 0x7, RZ ;  /* 0x000000070f087819 */ /* 0x000fe400000006ff */
[----:B------:R-:W-:Y:S02]  /*1200*/  ISETP.GT.U32.AND P3, PT, R22, 0x25fd, PT ;  /* 0x000025fd1600780c */ /* 0x000fe40003f64070 */
[----:B------:R-:W-:Y:S02]  /*1210*/  ISETP.GE.U32.AND P0, PT, R8, R9, PT ;  /* 0x000000090800720c */ /* 0x000fe40003f06070 */
[----:B------:R-:W-:-:S11]  /*1220*/  SHF.R.U32.HI R20, RZ, 0x6, R4 ;  /* 0x00000006ff147819 */ /* 0x000fd60000011604 */
[----:B------:R-:W-:Y:S05]  /*1230*/  @P0 BRA `(.L_x_4) ;  /* 0x0000000000680947 */ /* 0x000fea0003800000 */
[----:B------:R-:W-:Y:S01]  /*1240*/  IMAD.SHL.U32 R23, R15, 0x10, RZ ;  /* 0x000000100f177824 */ /* 0x000fe200078e00ff */
[----:B------:R-:W0:Y:S04]  /*1250*/  LDC.64 R8, c[0x0][0x388] ;  /* 0x0000e200ff087b82 */ /* 0x000e280000000a00 */
[----:B------:R-:W-:Y:S01]  /*1260*/  LEA.HI R19, R2, R23, RZ, 0x1d ;  /* 0x0000001702137211 */ /* 0x000fe200078fe8ff */
[----:B------:R-:W-:-:S03]  /*1270*/  IMAD.IADD R23, R20, 0x1, R23 ;  /* 0x0000000114177824 */ /* 0x000fc600078e0217 */
[----:B------:R-:W-:Y:S02]  /*1280*/  ISETP.GE.U32.AND P1, PT, R19, 0x98, PT ;  /* 0x000000981300780c */ /* 0x000fe40003f26070 */
[----:B------:R-:W-:-:S11]  /*1290*/  ISETP.GE.U32.AND P2, PT, R23, 0x98, PT ;  /* 0x000000981700780c */ /* 0x000fd60003f46070 */
[----:B------:R-:W-:Y:S02]  /*12a0*/  @P1 IADD3 R19, PT, PT, R19, -0x98, RZ ;  /* 0xffffff6813131810 */ /* 0x000fe40007ffe0ff */
[----:B------:R-:W-:-:S03]  /*12b0*/  @P2 VIADD R23, R23, 0xffffff68 ;  /* 0xffffff6817172836 */ /* 0x000fc60000000000 */
[----:B------:R-:W-:Y:S02]  /*12c0*/  IMAD R11, R19, 0x80, R12 ;  /* 0x00000080130b7824 */ /* 0x000fe400078e020c */
[----:B------:R-:W-:Y:S02]  /*12d0*/  LEA R27, R23, R14, 0x7 ;  /* 0x0000000e171b7211 */ /* 0x000fe400078e38ff */
[----:B0-----:R-:W-:-:S04]  /*12e0*/  IMAD.WIDE.U32 R10, R11, 0x4, R8 ;  /* 0x000000040b0a7825 */ /* 0x001fc800078e0008 */
[----:B------:R-:W-:Y:S02]  /*12f0*/  IMAD.WIDE.U32 R8, R27, 0x4, R8 ;  /* 0x000000041b087825 */ /* 0x000fe400078e0008 */
[----:B------:R0:W2:Y:S04]  /*1300*/  LDG.E.CONSTANT R10, desc[UR8][R10.64] ;  /* 0x000000080a0a7981 */ /* 0x0000a8000c1e9900 */
[----:B------:R-:W3:Y:S01]  /*1310*/  LDG.E.CONSTANT R8, desc[UR8][R8.64] ;  /* 0x0000000808087981 */ /* 0x000ee2000c1e9900 */
[----:B------:R-:W1:Y:S01]  /*1320*/  S2UR UR5, SR_CgaCtaId ;  /* 0x00000000000579c3 */ /* 0x000e620000008800 */
[----:B------:R-:W-:Y:S01]  /*1330*/  UMOV UR4, 0x400 ;  /* 0x0000040000047882 */ /* 0x000fe20000000000 */
[----:B------:R-:W-:Y:S01]  /*1340*/  VIADD R26, R4, 0x1 ;  /* 0x00000001041a7836 */ /* 0x000fe20000000000 */
[----:B------:R-:W-:Y:S01]  /*1350*/  UIADD3 UR4, UPT, UPT, UR4, 0x2600, URZ ;  /* 0x0000260004047890 */ /* 0x000fe2000fffe0ff */
[----:B------:R-:W-:-:S03]  /*1360*/  IMAD R19, R19, 0x40, R13 ;  /* 0x0000004013137824 */ /* 0x000fc600078e020d */
[----:B------:R-:W-:-:S04]  /*1370*/  LOP3.LUT R26, R26, 0x39, RZ, 0xc0, !PT ;  /* 0x000000391a1a7812 */ /* 0x000fc800078ec0ff */
[----:B------:R-:W-:Y:S01]  /*1380*/  LEA R23, R23, R26, 0x6 ;  /* 0x0000001a17177211 */ /* 0x000fe200078e30ff */
[----:B-1----:R-:W-:-:S06]  /*1390*/  ULEA UR4, UR5, UR4, 0x18 ;  /* 0x0000000405047291 */ /* 0x002fcc000f8ec0ff */
[----:B------:R-:W-:Y:S02]  /*13a0*/  LEA R19, R19, UR4, 0x2 ;  /* 0x0000000413137c11 */ /* 0x000fe4000f8e10ff */
[----:B0-----:R-:W-:-:S03]  /*13b0*/  LEA R11, R23, UR4, 0x2 ;  /* 0x00000004170b7c11 */ /* 0x001fc6000f8e10ff */
[----:B--2---:R0:W-:Y:S04]  /*13c0*/  STS [R19], R10 ;  /* 0x0000000a13007388 */ /* 0x0041e80000000800 */
[----:B---3--:R0:W-:Y:S02]  /*13d0*/  STS [R11], R8 ;  /* 0x000000080b007388 */ /* 0x0081e40000000800 */
.L_x_4:
[----:B------:R-:W-:Y:S05]  /*13e0*/  BSYNC.RECONVERGENT B1 ;  /* 0x0000000000017941 */ /* 0x000fea0003800200 */
.L_x_3:
[----:B------:R-:W-:Y:S05]  /*13f0*/  @P3 BRA `(.L_x_2) ;  /* 0x0000000400683947 */ /* 0x000fea0003800000 */
[----:B------:R-:W-:Y:S01]  /*1400*/  BSSY.RECONVERGENT B1, `(.L_x_5) ;  /* 0x000001a000017945 */ /* 0x000fe20003800200 */
[----:B------:R-:W-:-:S03]  /*1410*/  ISETP.GT.U32.AND P2, PT, R22, 0x25fb, PT ;  /* 0x000025fb1600780c */ /* 0x000fc60003f44070 */
[----:B------:R-:W-:Y:S10]  /*1420*/  @P0 BRA `(.L_x_6) ;  /* 0x00000000005c0947 */ /* 0x000ff40003800000 */
[----:B0-----:R-:W-:Y:S01]  /*1430*/  IMAD R19, R15, 0x10, R20 ;  /* 0x000000100f137824 */ /* 0x001fe200078e0214 */
[----:B------:R-:W0:Y:S04]  /*1440*/  LDC.64 R8, c[0x0][0x388] ;  /* 0x0000e200ff087b82 */ /* 0x000e280000000a00 */
[----:B------:R-:W-:-:S13]  /*1450*/  ISETP.GE.U32.AND P1, PT, R19, 0x98, PT ;  /* 0x000000981300780c */ /* 0x000fda0003f26070 */
[----:B------:R-:W-:-:S05]  /*1460*/  @P1 VIADD R19, R19, 0xffffff68 ;  /* 0xffffff6813131836 */ /* 0x000fca0000000000 */
[----:B------:R-:W-:-:S05]  /*1470*/  LEA R11, R19, R18, 0x7 ;  /* 0x00000012130b7211 */ /* 0x000fca00078e38ff */
[C---:B------:R-:W-:Y:S02]  /*1480*/  VIADD R23, R11.reuse, 0x1 ;  /* 0x000000010b177836 */ /* 0x040fe40000000000 */
[----:B0-----:R-:W-:-:S04]  /*1490*/  IMAD.WIDE.U32 R10, R11, 0x4, R8 ;  /* 0x000000040b0a7825 */ /* 0x001fc800078e0008 */
[----:B------:R-:W-:Y:S02]  /*14a0*/  IMAD.WIDE.U32 R8, R23, 0x4, R8 ;  /* 0x0000000417087825 */ /* 0x000fe400078e0008 */
[----:B------:R0:W2:Y:S04]  /*14b0*/  LDG.E.CONSTANT R10, desc[UR8][R10.64] ;  /* 0x000000080a0a7981 */ /* 0x0000a8000c1e9900 */
[----:B------:R-:W3:Y:S01]  /*14c0*/  LDG.E.CONSTANT R8, desc[UR8][R8.64] ;  /* 0x0000000808087981 */ /* 0x000ee2000c1e9900 */
[----:B------:R-:W1:Y:S01]  /*14d0*/  S2UR UR5, SR_CgaCtaId ;  /* 0x00000000000579c3 */ /* 0x000e620000008800 */
[----:B------:R-:W-:Y:S01]  /*14e0*/  UMOV UR4, 0x400 ;  /* 0x0000040000047882 */ /* 0x000fe20000000000 */
[C---:B------:R-:W-:Y:S01]  /*14f0*/  VIADD R23, R4.reuse, 0x2 ;  /* 0x0000000204177836 */ /* 0x040fe20000000000 */
[----:B------:R-:W-:Y:S01]  /*1500*/  UIADD3 UR4, UPT, UPT, UR4, 0x2600, URZ ;  /* 0x0000260004047890 */ /* 0x000fe2000fffe0ff */
[----:B------:R-:W-:Y:S01]  /*1510*/  IADD3 R27, PT, PT, R4, 0x3, RZ ;  /* 0x00000003041b7810 */ /* 0x000fe20007ffe0ff */
[----:B------:R-:W-:-:S02]  /*1520*/  IMAD.SHL.U32 R19, R19, 0x100, RZ ;  /* 0x0000010013137824 */ /* 0x000fc400078e00ff */
[----:B------:R-:W-:Y:S02]  /*1530*/  LOP3.LUT R26, R23, 0x3a, RZ, 0xc0, !PT ;  /* 0x0000003a171a7812 */ /* 0x000fe400078ec0ff */
[----:B------:R-:W-:-:S03]  /*1540*/  LOP3.LUT R28, R27, 0x3b, RZ, 0xc0, !PT ;  /* 0x0000003b1b1c7812 */ /* 0x000fc600078ec0ff */
[----:B0-----:R-:W-:Y:S01]  /*1550*/  IMAD R11, R26, 0x4, R19 ;  /* 0x000000041a0b7824 */ /* 0x001fe200078e0213 */
[----:B------:R-:W-:Y:S01]  /*1560*/  LEA R19, R28, R19, 0x2 ;  /* 0x000000131c137211 */ /* 0x000fe200078e10ff */
[----:B-1----:R-:W-:-:S09]  /*1570*/  ULEA UR4, UR5, UR4, 0x18 ;  /* 0x0000000405047291 */ /* 0x002fd2000f8ec0ff */
[----:B--2---:R1:W-:Y:S04]  /*1580*/  STS [R11+UR4], R10 ;  /* 0x0000000a0b007988 */ /* 0x0043e80008000804 */
[----:B---3--:R1:W-:Y:S02]  /*1590*/  STS [R19+UR4], R8 ;  /* 0x0000000813007988 */ /* 0x0083e40008000804 */
.L_x_6:
[----:B------:R-:W-:Y:S05]  /*15a0*/  BSYNC.RECONVERGENT B1 ;  /* 0x0000000000017941 */ /* 0x000fea0003800200 */
.L_x_5:
[----:B------:R-:W-:Y:S05]  /*15b0*/  @P2 BRA `(.L_x_2) ;  /* 0x0000000000f82947 */ /* 0x000fea0003800000 */
[----:B------:R-:W-:Y:S01]  /*15c0*/  BSSY.RECONVERGENT B1, `(.L_x_7) ;  /* 0x0000021000017945 */ /* 0x000fe20003800200 */
[----:B------:R-:W-:-:S03]  /*15d0*/  ISETP.GT.U32.OR P1, PT, R22, 0x25f9, P0 ;  /* 0x000025f91600780c */ /* 0x000fc60000724470 */
[----:B------:R-:W-:Y:S10]  /*15e0*/  @P0 BRA `(.L_x_8) ;  /* 0x0000000000780947 */ /* 0x000ff40003800000 */
[----:B01----:R-:W-:Y:S01]  /*15f0*/  IMAD.SHL.U32 R19, R15, 0x10, RZ ;  /* 0x000000100f137824 */ /* 0x003fe200078e00ff */
[----:B------:R-:W0:Y:S01]  /*1600*/  LDC.64 R8, c[0x0][0x388] ;  /* 0x0000e200ff087b82 */ /* 0x000e220000000a00 */
[----:B------:R-:W-:-:S03]  /*1610*/  VIADD R22, R4, 0x5 ;  /* 0x0000000504167836 */ /* 0x000fc60000000000 */
[-C--:B------:R-:W-:Y:S02]  /*1620*/  IADD3 R23, PT, PT, R20, R19.reuse, RZ ;  /* 0x0000001314177210 */ /* 0x080fe40007ffe0ff */
[----:B------:R-:W-:Y:S02]  /*1630*/  LEA.HI R19, R22, R19, RZ, 0x1a ;  /* 0x0000001316137211 */ /* 0x000fe400078fd0ff */
[----:B------:R-:W-:Y:S02]  /*1640*/  ISETP.GE.U32.AND P2, PT, R23, 0x98, PT ;  /* 0x000000981700780c */ /* 0x000fe40003f46070 */
[----:B------:R-:W-:-:S11]  /*1650*/  ISETP.GE.U32.AND P0, PT, R19, 0x98, PT ;  /* 0x000000981300780c */ /* 0x000fd60003f06070 */
[----:B------:R-:W-:Y:S02]  /*1660*/  @P2 VIADD R23, R23, 0xffffff68 ;  /* 0xffffff6817172836 */ /* 0x000fe40000000000 */
[----:B------:R-:W-:-:S03]  /*1670*/  @P0 VIADD R19, R19, 0xffffff68 ;  /* 0xffffff6813130836 */ /* 0x000fc60000000000 */
[----:B------:R-:W-:Y:S01]  /*1680*/  LEA R10, R23, R12, 0x7 ;  /* 0x0000000c170a7211 */ /* 0x000fe200078e38ff */
[----:B------:R-:W-:-:S04]  /*1690*/  IMAD R26, R19, 0x80, R12 ;  /* 0x00000080131a7824 */ /* 0x000fc800078e020c */
[----:B------:R-:W-:Y:S01]  /*16a0*/  VIADD R11, R10, 0x4 ;  /* 0x000000040a0b7836 */ /* 0x000fe20000000000 */
[----:B------:R-:W-:-:S03]  /*16b0*/  IADD3 R27, PT, PT, R26, 0x5, RZ ;  /* 0x000000051a1b7810 */ /* 0x000fc60007ffe0ff */
[----:B0-----:R-:W-:-:S04]  /*16c0*/  IMAD.WIDE.U32 R10, R11, 0x4, R8 ;  /* 0x000000040b0a7825 */ /* 0x001fc800078e0008 */
[----:B------:R-:W-:Y:S02]  /*16d0*/  IMAD.WIDE.U32 R8, R27, 0x4, R8 ;  /* 0x000000041b087825 */ /* 0x000fe400078e0008 */
[----:B------:R0:W2:Y:S04]  /*16e0*/  LDG.E.CONSTANT R10, desc[UR8][R10.64] ;  /* 0x000000080a0a7981 */ /* 0x0000a8000c1e9900 */
[----:B------:R-:W3:Y:S01]  /*16f0*/  LDG.E.CONSTANT R8, desc[UR8][R8.64] ;  /* 0x0000000808087981 */ /* 0x000ee2000c1e9900 */
[----:B------:R-:W1:Y:S01]  /*1700*/  S2UR UR5, SR_CgaCtaId ;  /* 0x00000000000579c3 */ /* 0x000e620000008800 */
[----:B------:R-:W-:Y:S01]  /*1710*/  VIADD R26, R4, 0x4 ;  /* 0x00000004041a7836 */ /* 0x000fe20000000000 */
[----:B------:R-:W-:Y:S01]  /*1720*/  UMOV UR4, 0x400 ;  /* 0x0000040000047882 */ /* 0x000fe20000000000 */
[----:B------:R-:W-:Y:S01]  /*1730*/  IMAD.SHL.U32 R22, R22, 0x4, RZ ;  /* 0x0000000416167824 */ /* 0x000fe200078e00ff */
[----:B------:R-:W-:-:S02]  /*1740*/  UIADD3 UR4, UPT, UPT, UR4, 0x2600, URZ ;  /* 0x0000260004047890 */ /* 0x000fc4000fffe0ff */
[----:B------:R-:W-:Y:S02]  /*1750*/  LOP3.LUT R26, R26, 0x3c, RZ, 0xc0, !PT ;  /* 0x0000003c1a1a7812 */ /* 0x000fe400078ec0ff */
[----:B------:R-:W-:Y:S02]  /*1760*/  LOP3.LUT R22, R22, 0xf4, RZ, 0xc0, !PT ;  /* 0x000000f416167812 */ /* 0x000fe400078ec0ff */
[----:B------:R-:W-:-:S03]  /*1770*/  LEA R23, R23, R26, 0x6 ;  /* 0x0000001a17177211 */ /* 0x000fc600078e30ff */
[----:B------:R-:W-:Y:S01]  /*1780*/  IMAD R19, R19, 0x100, R22 ;  /* 0x0000010013137824 */ /* 0x000fe200078e0216 */
[----:B-1----:R-:W-:-:S06]  /*1790*/  ULEA UR4, UR5, UR4, 0x18 ;  /* 0x0000000405047291 */ /* 0x002fcc000f8ec0ff */
[----:B0-----:R-:W-:-:S05]  /*17a0*/  LEA R11, R23, UR4, 0x2 ;  /* 0x00000004170b7c11 */ /* 0x001fca000f8e10ff */
[----:B--2---:R2:W-:Y:S04]  /*17b0*/  STS [R11], R10 ;  /* 0x0000000a0b007388 */ /* 0x0045e80000000800 */
[----:B---3--:R2:W-:Y:S02]  /*17c0*/  STS [R19+UR4], R8 ;  /* 0x0000000813007988 */ /* 0x0085e40008000804 */
.L_x_8:
[----:B------:R-:W-:Y:S05]  /*17d0*/  BSYNC.RECONVERGENT B1 ;  /* 0x0000000000017941 */ /* 0x000fea0003800200 */
.L_x_7:
[----:B------:R-:W-:Y:S05]  /*17e0*/  @P1 BRA `(.L_x_2) ;  /* 0x00000000006c1947 */ /* 0x000fea0003800000 */
[----:B------:R-:W-:Y:S01]  /*17f0*/  IMAD.SHL.U32 R9, R15, 0x10, RZ ;  /* 0x000000100f097824 */ /* 0x000fe200078e00ff */
[----:B------:R-:W-:-:S03]  /*1800*/  IADD3 R22, PT, PT, R4, 0x6, RZ ;  /* 0x0000000604167810 */ /* 0x000fc60007ffe0ff */
[----:B------:R-:W-:Y:S01]  /*1810*/  IMAD.IADD R20, R20, 0x1, R9 ;  /* 0x0000000114147824 */ /* 0x000fe200078e0209 */
[----:B012---:R-:W-:Y:S02]  /*1820*/  LEA.HI R19, R22, R9, RZ, 0x1a ;  /* 0x0000000916137211 */ /* 0x007fe400078fd0ff */
[----:B------:R-:W0:Y:S02]  /*1830*/  LDC.64 R8, c[0x0][0x388] ;  /* 0x0000e200ff087b82 */ /* 0x000e240000000a00 */
[----:B------:R-:W-:Y:S02]  /*1840*/  ISETP.GE.U32.AND P0, PT, R19, 0x98, PT ;  /* 0x000000981300780c */ /* 0x000fe40003f06070 */
[----:B------:R-:W-:-:S11]  /*1850*/  ISETP.GE.U32.AND P1, PT, R20, 0x98, PT ;  /* 0x000000981400780c */ /* 0x000fd60003f26070 */
[----:B------:R-:W-:Y:S02]  /*1860*/  @P0 VIADD R19, R19, 0xffffff68 ;  /* 0xffffff6813130836 */ /* 0x000fe40000000000 */
[----:B------:R-:W-:Y:S02]  /*1870*/  @P1 IADD3 R20, PT, PT, R20, -0x98, RZ ;  /* 0xffffff6814141810 */ /* 0x000fe40007ffe0ff */
[----:B------:R-:W-:Y:S02]  /*1880*/  IMAD R10, R19, 0x80, R12 ;  /* 0x00000080130a7824 */ /* 0x000fe400078e020c */
[----:B------:R-:W-:Y:S02]  /*1890*/  LEA R23, R20, R12, 0x7 ;  /* 0x0000000c14177211 */ /* 0x000fe400078e38ff */
[----:B------:R-:W-:Y:S02]  /*18a0*/  VIADD R11, R10, 0x6 ;  /* 0x000000060a0b7836 */ /* 0x000fe40000000000 */
[----:B------:R-:W-:-:S02]  /*18b0*/  IADD3 R23, PT, PT, R23, 0x7, RZ ;  /* 0x0000000717177810 */ /* 0x000fc40007ffe0ff */
[----:B0-----:R-:W-:-:S04]  /*18c0*/  IMAD.WIDE.U32 R10, R11, 0x4, R8 ;  /* 0x000000040b0a7825 */ /* 0x001fc800078e0008 */
[----:B------:R-:W-:Y:S02]  /*18d0*/  IMAD.WIDE.U32 R8, R23, 0x4, R8 ;  /* 0x0000000417087825 */ /* 0x000fe400078e0008 */
[----:B------:R-:W2:Y:S04]  /*18e0*/  LDG.E.CONSTANT R10, desc[UR8][R10.64] ;  /* 0x000000080a0a7981 */ /* 0x000ea8000c1e9900 */
[----:B------:R-:W3:Y:S01]  /*18f0*/  LDG.E.CONSTANT R8, desc[UR8][R8.64] ;  /* 0x0000000808087981 */ /* 0x000ee2000c1e9900 */
[----:B------:R-:W0:Y:S01]  /*1900*/  S2UR UR5, SR_CgaCtaId ;  /* 0x00000000000579c3 */ /* 0x000e220000008800 */
[----:B------:R-:W-:Y:S01]  /*1910*/  UMOV UR4, 0x400 ;  /* 0x0000040000047882 */ /* 0x000fe20000000000 */
[----:B------:R-:W-:Y:S01]  /*1920*/  IMAD.SHL.U32 R22, R22, 0x4, RZ ;  /* 0x0000000416167824 */ /* 0x000fe200078e00ff */
[----:B------:R-:W-:Y:S01]  /*1930*/  UIADD3 UR4, UPT, UPT, UR4, 0x2600, URZ ;  /* 0x0000260004047890 */ /* 0x000fe2000fffe0ff */
[----:B------:R-:W-:-:S03]  /*1940*/  IMAD R23, R20, 0x100, R25 ;  /* 0x0000010014177824 */ /* 0x000fc600078e0219 */
[----:B------:R-:W-:-:S04]  /*1950*/  LOP3.LUT R22, R22, 0xf8, RZ, 0xc0, !PT ;  /* 0x000000f816167812 */ /* 0x000fc800078ec0ff */
[----:B------:R-:W-:Y:S01]  /*1960*/  LEA R19, R19, R22, 0x8 ;  /* 0x0000001613137211 */ /* 0x000fe200078e40ff */
[----:B0-----:R-:W-:-:S09]  /*1970*/  ULEA UR4, UR5, UR4, 0x18 ;  /* 0x0000000405047291 */ /* 0x001fd2000f8ec0ff */
[----:B--2---:R4:W-:Y:S04]  /*1980*/  STS [R19+UR4], R10 ;  /* 0x0000000a13007988 */ /* 0x0049e80008000804 */
[----:B---3--:R4:W-:Y:S02]  /*1990*/  STS [R23+UR4], R8 ;  /* 0x0000000817007988 */ /* 0x0089e40008000804 */
.L_x_2:
[----:B------:R-:W-:Y:S05]  /*19a0*/  BSYNC.RECONVERGENT B0 ;  /* 0x0000000000007941 */ /* 0x000fea0003800200 */
.L_x_1:
[----:B------:R-:W-:-:S04]  /*19b0*/  IADD3 R15, PT, PT, R15, 0x1, RZ ;  /* 0x000000010f0f7810 */ /* 0x000fc80007ffe0ff */
[----:B------:R-:W-:-:S13]  /*19c0*/  ISETP.NE.AND P0, PT, R15, 0xa, PT ;  /* 0x0000000a0f00780c */ /* 0x000fda0003f05270 */
[----:B------:R-:W-:Y:S05]  /*19d0*/  @P0 BRA `(.L_x_9) ;  /* 0xfffffff400ec0947 */ /* 0x000fea000383ffff */
[----:B------:R-:W3:Y:S08]  /*19e0*/  S2UR UR5, SR_CgaCtaId ;  /* 0x00000000000579c3 */ /* 0x000ef00000008800 */
[----:B------:R-:W-:Y:S01]  /*19f0*/  BAR.SYNC.DEFER_BLOCKING 0x0 ;  /* 0x0000000000007b1d */ /* 0x000fe20000010000 */
[----:B------:R-:W-:-:S05]  /*1a00*/  IMAD.MOV.U32 R31, RZ, RZ, RZ ;  /* 0x000000ffff1f7224 */ /* 0x000fca00078e00ff */
[----:B------:R-:W-:Y:S02]  /*1a10*/  UMOV UR4, 0x400 ;  /* 0x0000040000047882 */ /* 0x000fe40000000000 */
[----:B------:R-:W-:Y:S02]  /*1a20*/  UIADD3 UR6, UPT, UPT, UR4, 0x2600, URZ ;  /* 0x0000260004067890 */ /* 0x000fe4000fffe0ff */
[----:B---3--:R-:W-:Y:S02]  /*1a30*/  ULEA UR4, UR5, UR4, 0x18 ;  /* 0x0000000405047291 */ /* 0x008fe4000f8ec0ff */
[----:B------:R-:W-:-:S12]  /*1a40*/  ULEA UR6, UR5, UR6, 0x18 ;  /* 0x0000000605067291 */ /* 0x000fd8000f8ec0ff */
.L_x_10:
[----:B------:R-:W-:Y:S01]  /*1a50*/  IMAD R36, R30, 0x260, R31 ;  /* 0x000002601e247824 */ /* 0x000fe200078e021f */
[C---:B------:R-:W-:Y:S01]  /*1a60*/  LEA R32, R31.reuse, R7, 0x6 ;  /* 0x000000071f207211 */ /* 0x040fe200078e30ff */
[----:B------:R-:W-:-:S03]  /*1a70*/  VIADD R31, R31, 0x4 ;  /* 0x000000041f1f7836 */ /* 0x000fc60000000000 */
[----:B------:R-:W-:Y:S02]  /*1a80*/  LEA R32, R32, UR6, 0x2 ;  /* 0x0000000620207c11 */ /* 0x000fe4000f8e10ff */
[----:B------:R-:W-:Y:S02]  /*1a90*/  LEA R36, R36, UR4, 0x2 ;  /* 0x0000000424247c11 */ /* 0x000fe4000f8e10ff */
[----:B------:R-:W-:Y:S01]  /*1aa0*/  ISETP.NE.AND P0, PT, R31, 0x98, PT ;  /* 0x000000981f00780c */ /* 0x000fe20003f05270 */
[----:B------:R-:W-:Y:S04]  /*1ab0*/  LDS.64 R28, [R32] ;  /* 0x00000000201c7984 */ /* 0x000fe80000000a00 */
[----:B012-4-:R-:W0:Y:S04]  /*1ac0*/  LDS.128 R8, [R36] ;  /* 0x0000000024087984 */ /* 0x017e280000000c00 */
[----:B------:R-:W1:Y:S04]  /*1ad0*/  LDS.128 R12, [R36+0x260] ;  /* 0x00026000240c7984 */ /* 0x000e680000000c00 */
[----:B------:R-:W2:Y:S01]  /*1ae0*/  LDS.64 R26, [R32+0x100] ;  /* 0x00010000201a7984 */ /* 0x000ea20000000a00 */
[C---:B0-----:R-:W-:Y:S01]  /*1af0*/  FFMA R37, R8.reuse, R28, R37 ;  /* 0x0000001c08257223 */ /* 0x041fe20000000025 */
[-C--:B------:R-:W-:Y:S01]  /*1b00*/  FFMA R8, R8, R29.reuse, R34 ;  /* 0x0000001d08087223 */ /* 0x080fe20000000022 */
[----:B-1----:R-:W-:Y:S01]  /*1b10*/  FFMA R18, R28, R12, R17 ;  /* 0x0000000c1c127223 */ /* 0x002fe20000000011 */
[----:B------:R-:W-:Y:S01]  /*1b20*/  FFMA R16, R12, R29, R16 ;  /* 0x0000001d0c107223 */ /* 0x000fe20000000010 */
[C---:B--2---:R-:W-:Y:S01]  /*1b30*/  FFMA R37, R26.reuse, R9, R37 ;  /* 0x000000091a257223 */ /* 0x044fe20000000025 */
[----:B------:R-:W-:Y:S01]  /*1b40*/  FFMA R23, R9, R27, R8 ;  /* 0x0000001b09177223 */ /* 0x000fe20000000008 */
[-C--:B------:R-:W-:Y:S01]  /*1b50*/  FFMA R12, R26, R13.reuse, R18 ;  /* 0x0000000d1a0c7223 */ /* 0x080fe20000000012 */
[----:B------:R-:W0:Y:S01]  /*1b60*/  LDS.64 R8, [R32+0x200] ;  /* 0x0002000020087984 */ /* 0x000e220000000a00 */
[----:B------:R-:W-:-:S03]  /*1b70*/  FFMA R20, R27, R13, R16 ;  /* 0x0000000d1b147223 */ /* 0x000fc60000000010 */
[----:B------:R-:W1:Y:S01]  /*1b80*/  LDS.128 R16, [R36+0x4c0] ;  /* 0x0004c00024107984 */ /* 0x000e620000000c00 */
[----:B0-----:R-:W-:Y:S01]  /*1b90*/  FFMA R37, R8, R10, R37 ;  /* 0x0000000a08257223 */ /* 0x001fe20000000025 */
[----:B------:R-:W-:Y:S01]  /*1ba0*/  FFMA R34, R10, R9, R23 ;  /* 0x000000090a227223 */ /* 0x000fe20000000017 */
[-C--:B------:R-:W-:Y:S01]  /*1bb0*/  FFMA R10, R8, R14.reuse, R12 ;  /* 0x0000000e080a7223 */ /* 0x080fe2000000000c */
[----:B------:R-:W-:Y:S01]  /*1bc0*/  FFMA R14, R9, R14, R20 ;  /* 0x0000000e090e7223 */ /* 0x000fe20000000014 */
[----:B-1----:R-:W-:Y:S01]  /*1bd0*/  FFMA R35, R28, R16, R35 ;  /* 0x000000101c237223 */ /* 0x002fe20000000023 */
[----:B------:R-:W-:Y:S01]  /*1be0*/  FFMA R16, R16, R29, R21 ;  /* 0x0000001d10107223 */ /* 0x000fe20000000015 */
[----:B------:R-:W0:Y:S02]  /*1bf0*/  LDS.64 R12, [R32+0x300] ;  /* 0x00030000200c7984 */ /* 0x000e240000000a00 */
[-C--:B------:R-:W-:Y:S01]  /*1c00*/  FFMA R35, R26, R17.reuse, R35 ;  /* 0x000000111a237223 */ /* 0x080fe20000000023 */
[----:B------:R-:W-:Y:S01]  /*1c10*/  FFMA R16, R27, R17, R16 ;  /* 0x000000111b107223 */ /* 0x000fe20000000010 */
[----:B------:R-:W1:Y:S01]  /*1c20*/  LDS.128 R20, [R36+0x720] ;  /* 0x0007200024147984 */ /* 0x000e620000000c00 */
[C---:B0-----:R-:W-:Y:S01]  /*1c30*/  FFMA R37, R12.reuse, R11, R37 ;  /* 0x0000000b0c257223 */ /* 0x041fe20000000025 */
[----:B------:R-:W-:Y:S01]  /*1c40*/  FFMA R34, R11, R13, R34 ;  /* 0x0000000d0b227223 */ /* 0x000fe20000000022 */
[----:B------:R-:W-:Y:S01]  /*1c50*/  FFMA R17, R12, R15, R10 ;  /* 0x0000000f0c117223 */ /* 0x000fe2000000000a */
[----:B-1----:R-:W-:Y:S01]  /*1c60*/  FFMA R28, R28, R20, R33 ;  /* 0x000000141c1c7223 */ /* 0x002fe20000000021 */
[----:B------:R-:W-:-:S03]  /*1c70*/  FFMA R20, R20, R29, R3 ;  /* 0x0000001d14147223 */ /* 0x000fc60000000003 */
[-C--:B------:R-:W-:Y:S01]  /*1c80*/  FFMA R3, R26, R21.reuse, R28 ;  /* 0x000000151a037223 */ /* 0x080fe2000000001c */
[----:B------:R-:W-:Y:S01]  /*1c90*/  FFMA R20, R27, R21, R20 ;  /* 0x000000151b147223 */ /* 0x000fe20000000014 */
[CC--:B------:R-:W-:Y:S01]  /*1ca0*/  FFMA R26, R8.reuse, R18.reuse, R35 ;  /* 0x00000012081a7223 */ /* 0x0c0fe20000000023 */
[C---:B------:R-:W-:Y:S01]  /*1cb0*/  FFMA R18, R9.reuse, R18, R16 ;  /* 0x0000001209127223 */ /* 0x040fe20000000010 */
[-C--:B------:R-:W-:Y:S01]  /*1cc0*/  FFMA R8, R8, R22.reuse, R3 ;  /* 0x0000001608087223 */ /* 0x080fe20000000003 */
[----:B------:R-:W-:Y:S01]  /*1cd0*/  FFMA R20, R9, R22, R20 ;  /* 0x0000001609147223 */ /* 0x000fe20000000014 */
[C---:B------:R-:W-:Y:S01]  /*1ce0*/  FFMA R16, R13.reuse, R15, R14 ;  /* 0x0000000f0d107223 */ /* 0x040fe2000000000e */
[CC--:B------:R-:W-:Y:S01]  /*1cf0*/  FFMA R35, R12.reuse, R19.reuse, R26 ;  /* 0x000000130c237223 */ /* 0x0c0fe2000000001a */
[C---:B------:R-:W-:Y:S01]  /*1d00*/  FFMA R21, R13.reuse, R19, R18 ;  /* 0x000000130d157223 */ /* 0x040fe20000000012 */
[-C--:B------:R-:W-:Y:S01]  /*1d10*/  FFMA R33, R12, R23.reuse, R8 ;  /* 0x000000170c217223 */ /* 0x080fe20000000008 */
[----:B------:R-:W-:Y:S01]  /*1d20*/  FFMA R3, R13, R23, R20 ;  /* 0x000000170d037223 */ /* 0x000fe20000000014 */
[----:B------:R-:W-:Y:S06]  /*1d30*/  @P0 BRA `(.L_x_10) ;  /* 0xfffffffc00440947 */ /* 0x000fec000383ffff */
[----:B------:R-:W-:-:S04]  /*1d40*/  IADD3 R0, PT, PT, R0, 0x1, RZ ;  /* 0x0000000100007810 */ /* 0x000fc80007ffe0ff */
[----:B------:R-:W-:-:S13]  /*1d50*/  ISETP.NE.AND P0, PT, R0, 0x4, PT ;  /* 0x000000040000780c */ /* 0x000fda0003f05270 */
[----:B------:R-:W-:Y:S05]  /*1d60*/  @P0 BRA `(.L_x_11) ;  /* 0xffffffe000fc0947 */ /* 0x000fea000383ffff */
[----:B------:R-:W0:Y:S01]  /*1d70*/  LDC.64 R8, c[0x0][0x398] ;  /* 0x0000e600ff087b82 */ /* 0x000e220000000a00 */
[----:B------:R-:W-:-:S07]  /*1d80*/  IMAD.IADD R11, R6, 0x1, R7 ;  /* 0x00000001060b7824 */ /* 0x000fce00078e0207 */
[----:B------:R-:W1:Y:S01]  /*1d90*/  LDC.64 R6, c[0x0][0x390] ;  /* 0x0000e400ff067b82 */ /* 0x000e620000000a00 */
[----:B0-----:R-:W-:-:S05]  /*1da0*/  IMAD.WIDE.U32 R8, R11, 0x4, R8 ;  /* 0x000000040b087825 */ /* 0x001fca00078e0008 */
[----:B------:R-:W2:Y:S04]  /*1db0*/  LDG.E.CONSTANT R2, desc[UR8][R8.64] ;  /* 0x0000000808027981 */ /* 0x000ea8000c1e9900 */
[----:B------:R-:W3:Y:S01]  /*1dc0*/  LDG.E.CONSTANT R4, desc[UR8][R8.64+0x4] ;  /* 0x0000040808047981 */ /* 0x000ee2000c1e9900 */
[----:B------:R-:W-:Y:S01]  /*1dd0*/  IMAD R0, R30, 0x7, R5 ;  /* 0x000000071e007824 */ /* 0x000fe200078e0205 */
[----:B------:R-:W-:-:S03]  /*1de0*/  SHF.L.U32 R24, R24, 0x7, RZ ;  /* 0x0000000718187819 */ /* 0x000fc600000006ff */
[----:B------:R-:W-:Y:S01]  /*1df0*/  IMAD R0, R0, 0xe00, RZ ;  /* 0x00000e0000007824 */ /* 0x000fe200078e02ff */
[----:B------:R-:W-:-:S04]  /*1e00*/  LOP3.LUT R24, R24, 0x700, RZ, 0xc0, !PT ;  /* 0x0000070018187812 */ /* 0x000fc800078ec0ff */
[----:B------:R-:W-:-:S05]  /*1e10*/  IADD3 R11, PT, PT, R24, R11, R0 ;  /* 0x0000000b180b7210 */ /* 0x000fca0007ffe000 */
[----:B-1----:R-:W-:-:S04]  /*1e20*/  IMAD.WIDE.U32 R6, R11, 0x4, R6 ;  /* 0x000000040b067825 */ /* 0x002fc800078e0006 */
[--C-:B--2---:R-:W-:Y:S01]  /*1e30*/  FADD R37, R37, R2.reuse ;  /* 0x0000000225257221 */ /* 0x104fe20000000000 */
[--C-:B------:R-:W-:Y:S01]  /*1e40*/  FADD R17, R17, R2.reuse ;  /* 0x0000000211117221 */ /* 0x100fe20000000000 */
[--C-:B------:R-:W-:Y:S01]  /*1e50*/  FADD R35, R35, R2.reuse ;  /* 0x0000000223237221 */ /* 0x100fe20000000000 */
[----:B------:R-:W-:Y:S01]  /*1e60*/  FADD R2, R33, R2 ;  /* 0x0000000221027221 */ /* 0x000fe20000000000 */
[--C-:B---3--:R-:W-:Y:S01]  /*1e70*/  FADD R34, R34, R4.reuse ;  /* 0x0000000422227221 */ /* 0x108fe20000000000 */
[--C-:B------:R-:W-:Y:S01]  /*1e80*/  FADD R16, R16, R4.reuse ;  /* 0x0000000410107221 */ /* 0x100fe20000000000 */
[--C-:B------:R-:W-:Y:S01]  /*1e90*/  FADD R21, R21, R4.reuse ;  /* 0x0000000415157221 */ /* 0x100fe20000000000 */
[----:B------:R-:W-:Y:S01]  /*1ea0*/  FADD R4, R3, R4 ;  /* 0x0000000403047221 */ /* 0x000fe20000000000 */
[----:B------:R-:W-:Y:S02]  /*1eb0*/  FMNMX R37, RZ, R37, !PT ;  /* 0x00000025ff257209 */ /* 0x000fe40007800000 */
[----:B------:R-:W-:-:S02]  /*1ec0*/  FMNMX R5, RZ, R34, !PT ;  /* 0x00000022ff057209 */ /* 0x000fc40007800000 */
[----:B------:R-:W-:Y:S01]  /*1ed0*/  FMNMX R17, RZ, R17, !PT ;  /* 0x00000011ff117209 */ /* 0x000fe20007800000 */
[----:B------:R-:W-:Y:S01]  /*1ee0*/  STG.E desc[UR8][R6.64], R37 ;  /* 0x0000002506007986 */ /* 0x000fe2000c101908 */
[----:B------:R-:W-:Y:S02]  /*1ef0*/  FMNMX R3, RZ, R16, !PT ;  /* 0x00000010ff037209 */ /* 0x000fe40007800000 */
[----:B------:R-:W-:Y:S01]  /*1f00*/  FMNMX R35, RZ, R35, !PT ;  /* 0x00000023ff237209 */ /* 0x000fe20007800000 */
[----:B------:R-:W-:Y:S01]  /*1f10*/  STG.E desc[UR8][R6.64+0x4], R5 ;  /* 0x0000040506007986 */ /* 0x000fe2000c101908 */
[----:B------:R-:W-:Y:S02]  /*1f20*/  FMNMX R21, RZ, R21, !PT ;  /* 0x00000015ff157209 */ /* 0x000fe40007800000 */
[----:B------:R-:W-:Y:S01]  /*1f30*/  FMNMX R9, RZ, R2, !PT ;  /* 0x00000002ff097209 */ /* 0x000fe20007800000 */
[----:B------:R-:W-:Y:S01]  /*1f40*/  STG.E desc[UR8][R6.64+0x200], R17 ;  /* 0x0002001106007986 */ /* 0x000fe2000c101908 */
[----:B------:R-:W-:-:S03]  /*1f50*/  FMNMX R11, RZ, R4, !PT ;  /* 0x00000004ff0b7209 */ /* 0x000fc60007800000 */
[----:B------:R-:W-:Y:S04]  /*1f60*/  STG.E desc[UR8][R6.64+0x204], R3 ;  /* 0x0002040306007986 */ /* 0x000fe8000c101908 */
[----:B------:R-:W-:Y:S04]  /*1f70*/  STG.E desc[UR8][R6.64+0x1c00], R35 ;  /* 0x001c002306007986 */ /* 0x000fe8000c101908 */
[----:B------:R-:W-:Y:S04]  /*1f80*/  STG.E desc[UR8][R6.64+0x1c04], R21 ;  /* 0x001c041506007986 */ /* 0x000fe8000c101908 */
[----:B------:R-:W-:Y:S04]  /*1f90*/  STG.E desc[UR8][R6.64+0x1e00], R9 ;  /* 0x001e000906007986 */ /* 0x000fe8000c101908 */
[----:B------:R-:W-:Y:S01]  /*1fa0*/  STG.E desc[UR8][R6.64+0x1e04], R11 ;  /* 0x001e040b06007986 */ /* 0x000fe2000c101908 */
[----:B------:R-:W-:Y:S05]  /*1fb0*/  EXIT ;  /* 0x000000000000794d */ /* 0x000fea0003800000 */
.L_x_12:
[----:B------:R-:W-:-:S00]  /*1fc0*/  BRA `(.L_x_12) ;  /* 0xfffffffc00fc7947 */ /* 0x000fc0000383ffff */
[----:B------:R-:W-:-:S00]  /*1fd0*/  NOP ;  /* 0x0000000000007918 */ /* 0x000fc00000000000 */
        /* <DEDUP_REMOVED lines=10> */
.L_x_13:


//--------------------- .nv.shared.my_kernel_kernel0 --------------------------
	.section	.nv.shared.my_kernel_kernel0,"aw",@nobits
	.sectionflags	@""
	.align	4
.nv.shared.my_kernel_kernel0:
	.zero		49664


//--------------------- .nv.shared.reserved.0     --------------------------
	.section	.nv.shared.reserved.0,"aw",@nobits
	.weak		__nv_reservedSMEM_offset_0_alias
	.size		__nv_reservedSMEM_offset_0_alias, 0, 64
	.other		__nv_reservedSMEM_offset_0_alias,@"STO_CUDA_RESERVED_SHARED STV_DEFAULT"
__nv_reservedSMEM_offset_0_alias:
	.zero		0
	.zero		64


//--------------------- .nv.constant0.my_kernel_kernel0 --------------------------
	.section	.nv.constant0.my_kernel_kernel0,"a",@progbits
	.sectionflags	@""
	.align	4
.nv.constant0.my_kernel_kernel0:
	.zero		928


//--------------------- SYMBOLS --------------------------

	.type		.nv.reservedSmem.offset0,@object
	.size		.nv.reservedSmem.offset0,0x4
	.type		.nv.reservedSmem.cap,@object
	.size		.nv.reservedSmem.cap,0x4
